// auto-generated by cutlass_sweep.conv — config: {"arch": "sm_100", "cluster_m": 1, "cluster_n": 1, "conv_kind": "fprop", "dtype": "tf32", "ndim": 2, "tile_k": 32, "tile_m": 128, "tile_n": 64}
#include "cutlass/cutlass.h"
#include "cute/tensor.hpp"
#include "cutlass/kernel_hardware_info.hpp"
#include "cutlass/conv/convolution.h"
#include "cutlass/conv/dispatch_policy.hpp"
#include "cutlass/conv/collective/collective_builder.hpp"
#include "cutlass/conv/kernel/conv_universal.hpp"
#include "cutlass/conv/device/conv_universal_adapter.hpp"
#include "cutlass/epilogue/collective/collective_builder.hpp"

using namespace cute;
using Elem = cutlass::tfloat32_t;
using Acc  = float;
using LayoutAB = cutlass::layout::TensorNHWC;
using LayoutC  = cutlass::layout::TensorNHWC;
constexpr auto ConvOp = cutlass::conv::Operator::kFprop;
using TileShape    = Shape<_128, _64, Shape<_32>>;
using ClusterShape = Shape<_1, _1, _1>;

using CollectiveEpilogue = typename cutlass::epilogue::collective::CollectiveBuilder<
    cutlass::arch::Sm100, cutlass::arch::OpClassTensorOp,
    TileShape, ClusterShape,
    cutlass::epilogue::collective::EpilogueTileAuto,
    Acc, Acc,
    Elem, LayoutC, 128 / cutlass::sizeof_bits<Elem>::value,
    Elem, LayoutC, 128 / cutlass::sizeof_bits<Elem>::value,
    cutlass::epilogue::collective::EpilogueScheduleAuto
  >::CollectiveOp;

using CollectiveMainloop = typename cutlass::conv::collective::CollectiveBuilder<
    cutlass::arch::Sm100, cutlass::arch::OpClassTensorOp, ConvOp,
    Elem, LayoutAB, 128 / cutlass::sizeof_bits<Elem>::value,
    Elem, LayoutAB, 128 / cutlass::sizeof_bits<Elem>::value,
    Acc,
    TileShape, ClusterShape,
    cutlass::conv::collective::StageCountAutoCarveout<
        static_cast<int>(sizeof(typename CollectiveEpilogue::SharedStorage))>,
    cutlass::conv::collective::KernelScheduleAuto
  >::CollectiveOp;

using ProblemShape = cutlass::conv::ConvProblemShape<
    ConvOp, CollectiveMainloop::DispatchPolicy::NumSpatialDimensions>;
using ConvKernel = cutlass::conv::kernel::ConvUniversal<
    ProblemShape, CollectiveMainloop, CollectiveEpilogue>;
using Conv = cutlass::conv::device::ConvUniversalAdapter<ConvKernel>;

auto* _anchor = &cutlass::device_kernel<ConvKernel>;


// ===== COMPILED SASS (sm_100a) =====

	.target	sm_100a

	.elftype	@"ET_EXEC"


//--------------------- .note.nv.tkinfo           --------------------------
	.section	.note.nv.tkinfo,"",@"SHT_NOTE"
	.sectionflags	@"SHF_NOTE_NV_TKINFO"
	.tkinfo
        /*0018*/ 	.word	0x00000002
        /*0030*/ 	.string	""
        /*0030*/ 	.string	"ptxas"
        /*0030*/ 	.string	"Cuda compilation tools, release 13.0, V13.0.88"
        /*0030*/ 	.string	"Build cuda_13.0.r13.0/compiler.36424714_0"
        /*0030*/ 	.string	"-arch sm_100a -m 64 "



//--------------------- .note.nv.cuinfo           --------------------------
	.section	.note.nv.cuinfo,"",@"SHT_NOTE"
	.sectionflags	@"SHF_NOTE_NV_CUINFO"
        /*0018*/ 	.short	0x0002
        /*001a*/ 	.short	0x0064
        /*001c*/ 	.short	0x0082
	.zero		2


//--------------------- .nv.info                  --------------------------
	.section	.nv.info,"",@"SHT_CUDA_INFO"
	.align	4


	//----- nvinfo : EIATTR_REGCOUNT
	.align		4
        /*0000*/ 	.byte	0x04, 0x2f
        /*0002*/ 	.short	(.L_19 - .L_18)
	.align		4
.L_18:
        /*0004*/ 	.word	index@(_ZN7cutlass13device_kernelINS_4conv6kernel13ConvUniversalINS1_16ConvProblemShapeILNS1_8OperatorE0ELi2EEENS1_10collective14CollectiveConvINS1_47MainloopSm100TmaUmmaWarpSpecializedImplicitGemmILS5_0ELi8ELi2ELi1ELi2EN4cute5tupleIJNSA_1CILi1EEESD_SD_EEEEENSB_IJNSC_ILi128EEENSC_ILi64EEENSB_IJNSC_ILi32EEEEEEEEENS_10tfloat32_tESL_NSA_8TiledMMAINSA_8MMA_AtomIJNSA_17SM100_MMA_TF32_SSISL_SL_fLi128ELi64ELNSA_4UMMA5MajorE0ELSQ_0ELNSP_7ScaleInE0ELSR_0EEEEEENSA_6LayoutISE_NSB_IJNSC_ILi0EEESV_SV_EEEEENSB_IJNSA_10UnderscoreESY_SY_EEEEENS7_6detail27Sm100ImplicitGemmTileTraitsINSA_20SM90_TMA_LOAD_IM2COLENSA_14ComposedLayoutINSA_7SwizzleILi3ELi4ELi3EEENSA_18smem_ptr_flag_bitsILi32EEENSU_INSB_IJNSC_ILi8EEESI_EEENSB_IJSI_SD_EEEEEEEvEENS12_INSA_13SM90_TMA_LOADES1D_vEEEENS_8epilogue10collective18CollectiveEpilogueINS1I_23Sm100TmaWarpSpecializedILi4ELi2ELi16ELb1ELb0EEEJSK_NSB_IJNSU_ISG_SD_EENSU_INSC_ILi16EEESD_EEEEESL_NSB_IJNSB_IJlllEEESD_SV_EEESL_S1S_NS1I_6fusion15FusionCallbacksIS1M_NS1T_17LinearCombinationISL_fSL_fLNS_15FloatRoundStyleE2EEESK_S1Q_JEEENSA_5SM1004TMEM4LOAD26SM100_TMEM_LOAD_32dp32b16xES13_NS14_INS15_ILi2ELi4ELi3EEES18_NSU_INSB_IJS19_S1O_EEENSB_IJS1O_SD_EEEEEEENSA_39AutoVectorizingCopyWithAssumedAlignmentILi128EEENSA_21SM90_TMA_STORE_IM2COLES27_S29_S29_EEEvvEEEEvNT_6ParamsE)
        /*0008*/ 	.word	0x0000006e


	//----- nvinfo : EIATTR_FRAME_SIZE
	.align		4
.L_19:
        /*000c*/ 	.byte	0x04, 0x11
        /*000e*/ 	.short	(.L_21 - .L_20)
	.align		4
.L_20:
        /*0010*/ 	.word	index@($__internal_2_$__cuda_sm10x_tcgen05_guardrail_trap_unallocated_columns_being_dealloced)
        /*0014*/ 	.word	0x00000008


	//----- nvinfo : EIATTR_FRAME_SIZE
	.align		4
.L_21:
        /*0018*/ 	.byte	0x04, 0x11
        /*001a*/ 	.short	(.L_23 - .L_22)
	.align		4
.L_22:
        /*001c*/ 	.word	index@($__internal_1_$__cuda_sm10x_tcgen05_guardrail_trap_phase_invalid_during_alloc)
        /*0020*/ 	.word	0x00000008


	//----- nvinfo : EIATTR_FRAME_SIZE
	.align		4
.L_23:
        /*0024*/ 	.byte	0x04, 0x11
        /*0026*/ 	.short	(.L_25 - .L_24)
	.align		4
.L_24:
        /*0028*/ 	.word	index@($__internal_0_$__cuda_sm10x_tcgen05_guardrail_trap_col_being_dealloced_not_returned_by_alloc)
        /*002c*/ 	.word	0x00000008


	//----- nvinfo : EIATTR_FRAME_SIZE
	.align		4
.L_25:
        /*0030*/ 	.byte	0x04, 0x11
        /*0032*/ 	.short	(.L_27 - .L_26)
	.align		4
.L_26:
        /*0034*/ 	.word	index@(_ZN7cutlass13device_kernelINS_4conv6kernel13ConvUniversalINS1_16ConvProblemShapeILNS1_8OperatorE0ELi2EEENS1_10collective14CollectiveConvINS1_47MainloopSm100TmaUmmaWarpSpecializedImplicitGemmILS5_0ELi8ELi2ELi1ELi2EN4cute5tupleIJNSA_1CILi1EEESD_SD_EEEEENSB_IJNSC_ILi128EEENSC_ILi64EEENSB_IJNSC_ILi32EEEEEEEEENS_10tfloat32_tESL_NSA_8TiledMMAINSA_8MMA_AtomIJNSA_17SM100_MMA_TF32_SSISL_SL_fLi128ELi64ELNSA_4UMMA5MajorE0ELSQ_0ELNSP_7ScaleInE0ELSR_0EEEEEENSA_6LayoutISE_NSB_IJNSC_ILi0EEESV_SV_EEEEENSB_IJNSA_10UnderscoreESY_SY_EEEEENS7_6detail27Sm100ImplicitGemmTileTraitsINSA_20SM90_TMA_LOAD_IM2COLENSA_14ComposedLayoutINSA_7SwizzleILi3ELi4ELi3EEENSA_18smem_ptr_flag_bitsILi32EEENSU_INSB_IJNSC_ILi8EEESI_EEENSB_IJSI_SD_EEEEEEEvEENS12_INSA_13SM90_TMA_LOADES1D_vEEEENS_8epilogue10collective18CollectiveEpilogueINS1I_23Sm100TmaWarpSpecializedILi4ELi2ELi16ELb1ELb0EEEJSK_NSB_IJNSU_ISG_SD_EENSU_INSC_ILi16EEESD_EEEEESL_NSB_IJNSB_IJlllEEESD_SV_EEESL_S1S_NS1I_6fusion15FusionCallbacksIS1M_NS1T_17LinearCombinationISL_fSL_fLNS_15FloatRoundStyleE2EEESK_S1Q_JEEENSA_5SM1004TMEM4LOAD26SM100_TMEM_LOAD_32dp32b16xES13_NS14_INS15_ILi2ELi4ELi3EEES18_NSU_INSB_IJS19_S1O_EEENSB_IJS1O_SD_EEEEEEENSA_39AutoVectorizingCopyWithAssumedAlignmentILi128EEENSA_21SM90_TMA_STORE_IM2COLES27_S29_S29_EEEvvEEEEvNT_6ParamsE)
        /*0038*/ 	.word	0x00000008


	//----- nvinfo : EIATTR_MIN_STACK_SIZE
	.align		4
.L_27:
        /*003c*/ 	.byte	0x04, 0x12
        /*003e*/ 	.short	(.L_29 - .L_28)
	.align		4
.L_28:
        /*0040*/ 	.word	index@(_ZN7cutlass13device_kernelINS_4conv6kernel13ConvUniversalINS1_16ConvProblemShapeILNS1_8OperatorE0ELi2EEENS1_10collective14CollectiveConvINS1_47MainloopSm100TmaUmmaWarpSpecializedImplicitGemmILS5_0ELi8ELi2ELi1ELi2EN4cute5tupleIJNSA_1CILi1EEESD_SD_EEEEENSB_IJNSC_ILi128EEENSC_ILi64EEENSB_IJNSC_ILi32EEEEEEEEENS_10tfloat32_tESL_NSA_8TiledMMAINSA_8MMA_AtomIJNSA_17SM100_MMA_TF32_SSISL_SL_fLi128ELi64ELNSA_4UMMA5MajorE0ELSQ_0ELNSP_7ScaleInE0ELSR_0EEEEEENSA_6LayoutISE_NSB_IJNSC_ILi0EEESV_SV_EEEEENSB_IJNSA_10UnderscoreESY_SY_EEEEENS7_6detail27Sm100ImplicitGemmTileTraitsINSA_20SM90_TMA_LOAD_IM2COLENSA_14ComposedLayoutINSA_7SwizzleILi3ELi4ELi3EEENSA_18smem_ptr_flag_bitsILi32EEENSU_INSB_IJNSC_ILi8EEESI_EEENSB_IJSI_SD_EEEEEEEvEENS12_INSA_13SM90_TMA_LOADES1D_vEEEENS_8epilogue10collective18CollectiveEpilogueINS1I_23Sm100TmaWarpSpecializedILi4ELi2ELi16ELb1ELb0EEEJSK_NSB_IJNSU_ISG_SD_EENSU_INSC_ILi16EEESD_EEEEESL_NSB_IJNSB_IJlllEEESD_SV_EEESL_S1S_NS1I_6fusion15FusionCallbacksIS1M_NS1T_17LinearCombinationISL_fSL_fLNS_15FloatRoundStyleE2EEESK_S1Q_JEEENSA_5SM1004TMEM4LOAD26SM100_TMEM_LOAD_32dp32b16xES13_NS14_INS15_ILi2ELi4ELi3EEES18_NSU_INSB_IJS19_S1O_EEENSB_IJS1O_SD_EEEEEEENSA_39AutoVectorizingCopyWithAssumedAlignmentILi128EEENSA_21SM90_TMA_STORE_IM2COLES27_S29_S29_EEEvvEEEEvNT_6ParamsE)
        /*0044*/ 	.word	0x00000008
.L_29:


//--------------------- .nv.compat                --------------------------
	.section	.nv.compat,"",@"SHT_CUDA_COMPAT_INFO"
	.align	4
        /*0000*/ 	.byte	0x02, 0x09, 0x01, 0x00, 0x02, 0x02, 0x02, 0x00, 0x02, 0x05, 0x05, 0x00, 0x03, 0x07, 0x01, 0x01
        /*0010*/ 	.byte	0x02, 0x03, 0x01, 0x00, 0x02, 0x06, 0x01, 0x00, 0x04, 0x0b, 0x08, 0x00, 0x09, 0x00, 0x00, 0x00
        /*0020*/ 	.byte	0x00, 0x00, 0x00, 0x00


//--------------------- .nv.info._ZN7cutlass13device_kernelINS_4conv6kernel13ConvUniversalINS1_16ConvProblemShapeILNS1_8OperatorE0ELi2EEENS1_10collective14CollectiveConvINS1_47MainloopSm100TmaUmmaWarpSpecializedImplicitGemmILS5_0ELi8ELi2ELi1ELi2EN4cute5tupleIJNSA_1CILi1EEESD_SD_EEEEENSB_IJNSC_ILi128EEENSC_ILi64EEENSB_IJNSC_ILi32EEEEEEEEENS_10tfloat32_tESL_NSA_8TiledMMAINSA_8MMA_AtomIJNSA_17SM100_MMA_TF32_SSISL_SL_fLi128ELi64ELNSA_4UMMA5MajorE0ELSQ_0ELNSP_7ScaleInE0ELSR_0EEEEEENSA_6LayoutISE_NSB_IJNSC_ILi0EEESV_SV_EEEEENSB_IJNSA_10UnderscoreESY_SY_EEEEENS7_6detail27Sm100ImplicitGemmTileTraitsINSA_20SM90_TMA_LOAD_IM2COLENSA_14ComposedLayoutINSA_7SwizzleILi3ELi4ELi3EEENSA_18smem_ptr_flag_bitsILi32EEENSU_INSB_IJNSC_ILi8EEESI_EEENSB_IJSI_SD_EEEEEEEvEENS12_INSA_13SM90_TMA_LOADES1D_vEEEENS_8epilogue10collective18CollectiveEpilogueINS1I_23Sm100TmaWarpSpecializedILi4ELi2ELi16ELb1ELb0EEEJSK_NSB_IJNSU_ISG_SD_EENSU_INSC_ILi16EEESD_EEEEESL_NSB_IJNSB_IJlllEEESD_SV_EEESL_S1S_NS1I_6fusion15FusionCallbacksIS1M_NS1T_17LinearCombinationISL_fSL_fLNS_15FloatRoundStyleE2EEESK_S1Q_JEEENSA_5SM1004TMEM4LOAD26SM100_TMEM_LOAD_32dp32b16xES13_NS14_INS15_ILi2ELi4ELi3EEES18_NSU_INSB_IJS19_S1O_EEENSB_IJS1O_SD_EEEEEEENSA_39AutoVectorizingCopyWithAssumedAlignmentILi128EEENSA_21SM90_TMA_STORE_IM2COLES27_S29_S29_EEEvvEEEEvNT_6ParamsE --------------------------
	.section	.nv.info._ZN7cutlass13device_kernelINS_4conv6kernel13ConvUniversalINS1_16ConvProblemShapeILNS1_8OperatorE0ELi2EEENS1_10collective14CollectiveConvINS1_47MainloopSm100TmaUmmaWarpSpecializedImplicitGemmILS5_0ELi8ELi2ELi1ELi2EN4cute5tupleIJNSA_1CILi1EEESD_SD_EEEEENSB_IJNSC_ILi128EEENSC_ILi64EEENSB_IJNSC_ILi32EEEEEEEEENS_10tfloat32_tESL_NSA_8TiledMMAINSA_8MMA_AtomIJNSA_17SM100_MMA_TF32_SSISL_SL_fLi128ELi64ELNSA_4UMMA5MajorE0ELSQ_0ELNSP_7ScaleInE0ELSR_0EEEEEENSA_6LayoutISE_NSB_IJNSC_ILi0EEESV_SV_EEEEENSB_IJNSA_10UnderscoreESY_SY_EEEEENS7_6detail27Sm100ImplicitGemmTileTraitsINSA_20SM90_TMA_LOAD_IM2COLENSA_14ComposedLayoutINSA_7SwizzleILi3ELi4ELi3EEENSA_18smem_ptr_flag_bitsILi32EEENSU_INSB_IJNSC_ILi8EEESI_EEENSB_IJSI_SD_EEEEEEEvEENS12_INSA_13SM90_TMA_LOADES1D_vEEEENS_8epilogue10collective18CollectiveEpilogueINS1I_23Sm100TmaWarpSpecializedILi4ELi2ELi16ELb1ELb0EEEJSK_NSB_IJNSU_ISG_SD_EENSU_INSC_ILi16EEESD_EEEEESL_NSB_IJNSB_IJlllEEESD_SV_EEESL_S1S_NS1I_6fusion15FusionCallbacksIS1M_NS1T_17LinearCombinationISL_fSL_fLNS_15FloatRoundStyleE2EEESK_S1Q_JEEENSA_5SM1004TMEM4LOAD26SM100_TMEM_LOAD_32dp32b16xES13_NS14_INS15_ILi2ELi4ELi3EEES18_NSU_INSB_IJS19_S1O_EEENSB_IJS1O_SD_EEEEEEENSA_39AutoVectorizingCopyWithAssumedAlignmentILi128EEENSA_21SM90_TMA_STORE_IM2COLES27_S29_S29_EEEvvEEEEvNT_6ParamsE,"",@"SHT_CUDA_INFO"
	.sectionflags	@""
	.align	4


	//----- nvinfo : EIATTR_CUDA_API_VERSION
	.align		4
        /*0000*/ 	.byte	0x04, 0x37
        /*0002*/ 	.short	(.L_31 - .L_30)
.L_30:
        /*0004*/ 	.word	0x00000082


	//----- nvinfo : EIATTR_KPARAM_INFO
	.align		4
.L_31:
        /*0008*/ 	.byte	0x04, 0x17
        /*000a*/ 	.short	(.L_33 - .L_32)
.L_32:
        /*000c*/ 	.word	0x00000000
        /*0010*/ 	.short	0x0000
        /*0012*/ 	.short	0x0000
        /*0014*/ 	.byte	0x00, 0xf0, 0x01, 0x20


	//----- nvinfo : EIATTR_AT_ENTRY_FRAGMENTS
	.align		4
.L_33:
        /*0018*/ 	.byte	0x04, 0x4f
        /*001a*/ 	.short	(.L_35 - .L_34)


	//   ....[0]....
.L_34:
        /*001c*/ 	.word	0x00000006


	//----- nvinfo : EIATTR_RESERVED_SMEM_USED
	.align		4
.L_35:
        /*0020*/ 	.byte	0x01, 0x41
	.zero		2


	//----- nvinfo : EIATTR_SPARSE_MMA_MASK
	.align		4
        /*0024*/ 	.byte	0x03, 0x50
        /*0026*/ 	.short	0x0000


	//----- nvinfo : EIATTR_TCGEN05_1CTA_USED
	.align		4
        /*0028*/ 	.byte	0x01, 0x51
	.zero		2


	//----- nvinfo : EIATTR_MAXREG_COUNT
	.align		4
        /*002c*/ 	.byte	0x03, 0x1b
        /*002e*/ 	.short	0x00ff


	//----- nvinfo : EIATTR_NUM_BARRIERS
	.align		4
        /*0030*/ 	.byte	0x02, 0x4c
        /*0032*/ 	.byte	0x07
	.zero		1


	//----- nvinfo : EIATTR_EXTERNS
	.align		4
        /*0034*/ 	.byte	0x04, 0x0f
        /*0036*/ 	.short	(.L_37 - .L_36)


	//   ....[0]....
	.align		4
.L_36:
        /*0038*/ 	.word	index@(__assertfail)


	//----- nvinfo : EIATTR_MERCURY_ISA_VERSION
	.align		4
.L_37:
        /*003c*/ 	.byte	0x03, 0x5f
        /*003e*/ 	.short	0x0101


	//----- nvinfo : EIATTR_INT_WARP_WIDE_INSTR_OFFSETS
	.align		4
        /*0040*/ 	.byte	0x04, 0x31
        /*0042*/ 	.short	(.L_39 - .L_38)


	//   ....[0]....
.L_38:
        /*0044*/ 	.word	0x00003ba0


	//   ....[1]....
        /*0048*/ 	.word	0x00003bc0


	//   ....[2]....
        /*004c*/ 	.word	0x00003bf0


	//   ....[3]....
        /*0050*/ 	.word	0x000046b0


	//   ....[4]....
        /*0054*/ 	.word	0x000046d0


	//   ....[5]....
        /*0058*/ 	.word	0x000047f0


	//   ....[6]....
        /*005c*/ 	.word	0x00004810


	//   ....[7]....
        /*0060*/ 	.word	0x00004980


	//   ....[8]....
        /*0064*/ 	.word	0x000049a0


	//   ....[9]....
        /*0068*/ 	.word	0x00004bf0


	//   ....[10]....
        /*006c*/ 	.word	0x00004c00


	//----- nvinfo : EIATTR_COOP_GROUP_MASK_REGIDS
	.align		4
.L_39:
        /*0070*/ 	.byte	0x04, 0x29
        /*0072*/ 	.short	(.L_41 - .L_40)


	//   ....[0]....
.L_40:
        /*0074*/ 	.word	0xffffffff


	//   ....[1]....
        /*0078*/ 	.word	0xffffffff


	//   ....[2]....
        /*007c*/ 	.word	0xffffffff


	//   ....[3]....
        /*0080*/ 	.word	0xffffffff


	//   ....[4]....
        /*0084*/ 	.word	0xffffffff


	//   ....[5]....
        /*0088*/ 	.word	0xffffffff


	//   ....[6]....
        /*008c*/ 	.word	0xffffffff


	//   ....[7]....
        /*0090*/ 	.word	0xffffffff


	//   ....[8]....
        /*0094*/ 	.word	0xffffffff


	//   ....[9]....
        /*0098*/ 	.word	0xffffffff


	//   ....[10]....
        /*009c*/ 	.word	0xffffffff


	//   ....[11]....
        /*00a0*/ 	.word	0xffffffff


	//----- nvinfo : EIATTR_COOP_GROUP_INSTR_OFFSETS
	.align		4
.L_41:
        /*00a4*/ 	.byte	0x04, 0x28
        /*00a6*/ 	.short	(.L_43 - .L_42)


	//   ....[0]....
.L_42:
        /*00a8*/ 	.word	0x000000a0


	//   ....[1]....
        /*00ac*/ 	.word	0x000004e0


	//   ....[2]....
        /*00b0*/ 	.word	0x000006d0


	//   ....[3]....
        /*00b4*/ 	.word	0x00000870


	//   ....[4]....
        /*00b8*/ 	.word	0x00000970


	//   ....[5]....
        /*00bc*/ 	.word	0x00000ac0


	//   ....[6]....
        /*00c0*/ 	.word	0x00002160


	//   ....[7]....
        /*00c4*/ 	.word	0x00002f10


	//   ....[8]....
        /*00c8*/ 	.word	0x00003120


	//   ....[9]....
        /*00cc*/ 	.word	0x00003150


	//   ....[10]....
        /*00d0*/ 	.word	0x00003a80


	//   ....[11]....
        /*00d4*/ 	.word	0x00003cc0


	//----- nvinfo : EIATTR_VRC_CTA_INIT_COUNT
	.align		4
.L_43:
        /*00d8*/ 	.byte	0x02, 0x4a
        /*00da*/ 	.byte	0x80
	.zero		1


	//----- nvinfo : EIATTR_SYSCALL_OFFSETS
	.align		4
        /*00dc*/ 	.byte	0x04, 0x46
        /*00de*/ 	.short	(.L_45 - .L_44)


	//   ....[0]....
.L_44:
        /*00e0*/ 	.word	0x000057c0


	//   ....[1]....
        /*00e4*/ 	.word	0x000058b0


	//   ....[2]....
        /*00e8*/ 	.word	0x000060f0


	//   ....[3]....
        /*00ec*/ 	.word	0x00006a90


	//   ....[4]....
        /*00f0*/ 	.word	0x000073f0


	//   ....[5]....
        /*00f4*/ 	.word	0x00007d40


	//----- nvinfo : EIATTR_MBARRIER_INSTR_OFFSETS
	.align		4
.L_45:
        /*00f8*/ 	.byte	0x04, 0x39
        /*00fa*/ 	.short	(.L_47 - .L_46)


	//   ....[0]....
.L_46:
        /*00fc*/ 	.word	0x000005c0
        /*0100*/ 	.word	0x000000ff
        /*0104*/ 	.word	0x00000000
        /*0108*/ 	.short	0x0100
        /*010a*/ 	.byte	0x05
	.zero		1


	//   ....[1]....
        /*010c*/ 	.word	0x000005d0
        /*0110*/ 	.word	0x000000ff
        /*0114*/ 	.word	0x00000040
        /*0118*/ 	.short	0x0100
        /*011a*/ 	.byte	0x05
	.zero		1


	//   ....[2]....
        /*011c*/ 	.word	0x000005e0
        /*0120*/ 	.word	0x000000ff
        /*0124*/ 	.word	0x00000008
        /*0128*/ 	.short	0x0100
        /*012a*/ 	.byte	0x05
	.zero		1


	//   ....[3]....
        /*012c*/ 	.word	0x000005f0
        /*0130*/ 	.word	0x000000ff
        /*0134*/ 	.word	0x00000048
        /*0138*/ 	.short	0x0100
        /*013a*/ 	.byte	0x05
	.zero		1


	//   ....[4]....
        /*013c*/ 	.word	0x00000600
        /*0140*/ 	.word	0x000000ff
        /*0144*/ 	.word	0x00000010
        /*0148*/ 	.short	0x0100
        /*014a*/ 	.byte	0x05
	.zero		1


	//   ....[5]....
        /*014c*/ 	.word	0x00000610
        /*0150*/ 	.word	0x000000ff
        /*0154*/ 	.word	0x00000050
        /*0158*/ 	.short	0x0100
        /*015a*/ 	.byte	0x05
	.zero		1


	//   ....[6]....
        /*015c*/ 	.word	0x00000620
        /*0160*/ 	.word	0x000000ff
        /*0164*/ 	.word	0x00000018
        /*0168*/ 	.short	0x0100
        /*016a*/ 	.byte	0x05
	.zero		1


	//   ....[7]....
        /*016c*/ 	.word	0x00000630
        /*0170*/ 	.word	0x000000ff
        /*0174*/ 	.word	0x00000058
        /*0178*/ 	.short	0x0100
        /*017a*/ 	.byte	0x05
	.zero		1


	//   ....[8]....
        /*017c*/ 	.word	0x00000640
        /*0180*/ 	.word	0x000000ff
        /*0184*/ 	.word	0x00000020
        /*0188*/ 	.short	0x0100
        /*018a*/ 	.byte	0x05
	.zero		1


	//   ....[9]....
        /*018c*/ 	.word	0x00000650
        /*0190*/ 	.word	0x000000ff
        /*0194*/ 	.word	0x00000060
        /*0198*/ 	.short	0x0100
        /*019a*/ 	.byte	0x05
	.zero		1


	//   ....[10]....
        /*019c*/ 	.word	0x00000660
        /*01a0*/ 	.word	0x000000ff
        /*01a4*/ 	.word	0x00000028
        /*01a8*/ 	.short	0x0100
        /*01aa*/ 	.byte	0x05
	.zero		1


	//   ....[11]....
        /*01ac*/ 	.word	0x00000670
        /*01b0*/ 	.word	0x000000ff
        /*01b4*/ 	.word	0x00000068
        /*01b8*/ 	.short	0x0100
        /*01ba*/ 	.byte	0x05
	.zero		1


	//   ....[12]....
        /*01bc*/ 	.word	0x00000680
        /*01c0*/ 	.word	0x000000ff
        /*01c4*/ 	.word	0x00000030
        /*01c8*/ 	.short	0x0100
        /*01ca*/ 	.byte	0x05
	.zero		1


	//   ....[13]....
        /*01cc*/ 	.word	0x00000690
        /*01d0*/ 	.word	0x000000ff
        /*01d4*/ 	.word	0x00000070
        /*01d8*/ 	.short	0x0100
        /*01da*/ 	.byte	0x05
	.zero		1


	//   ....[14]....
        /*01dc*/ 	.word	0x000006a0
        /*01e0*/ 	.word	0x000000ff
        /*01e4*/ 	.word	0x00000038
        /*01e8*/ 	.short	0x0100
        /*01ea*/ 	.byte	0x05
	.zero		1


	//   ....[15]....
        /*01ec*/ 	.word	0x000006b0
        /*01f0*/ 	.word	0x000000ff
        /*01f4*/ 	.word	0x00000078
        /*01f8*/ 	.short	0x0100
        /*01fa*/ 	.byte	0x05
	.zero		1


	//   ....[16]....
        /*01fc*/ 	.word	0x000007e0
        /*0200*/ 	.word	0x000000ff
        /*0204*/ 	.word	0x00000080
        /*0208*/ 	.short	0x0100
        /*020a*/ 	.byte	0x07
	.zero		1


	//   ....[17]....
        /*020c*/ 	.word	0x000007f0
        /*0210*/ 	.word	0x000000ff
        /*0214*/ 	.word	0x000000a0
        /*0218*/ 	.short	0x0100
        /*021a*/ 	.byte	0x07
	.zero		1


	//   ....[18]....
        /*021c*/ 	.word	0x00000800
        /*0220*/ 	.word	0x000000ff
        /*0224*/ 	.word	0x00000088
        /*0228*/ 	.short	0x0100
        /*022a*/ 	.byte	0x07
	.zero		1


	//   ....[19]....
        /*022c*/ 	.word	0x00000810
        /*0230*/ 	.word	0x000000ff
        /*0234*/ 	.word	0x000000a8
        /*0238*/ 	.short	0x0100
        /*023a*/ 	.byte	0x07
	.zero		1


	//   ....[20]....
        /*023c*/ 	.word	0x00000820
        /*0240*/ 	.word	0x000000ff
        /*0244*/ 	.word	0x00000090
        /*0248*/ 	.short	0x0100
        /*024a*/ 	.byte	0x07
	.zero		1


	//   ....[21]....
        /*024c*/ 	.word	0x00000830
        /*0250*/ 	.word	0x000000ff
        /*0254*/ 	.word	0x000000b0
        /*0258*/ 	.short	0x0100
        /*025a*/ 	.byte	0x07
	.zero		1


	//   ....[22]....
        /*025c*/ 	.word	0x00000840
        /*0260*/ 	.word	0x000000ff
        /*0264*/ 	.word	0x00000098
        /*0268*/ 	.short	0x0100
        /*026a*/ 	.byte	0x07
	.zero		1


	//   ....[23]....
        /*026c*/ 	.word	0x00000850
        /*0270*/ 	.word	0x000000ff
        /*0274*/ 	.word	0x000000b8
        /*0278*/ 	.short	0x0100
        /*027a*/ 	.byte	0x07
	.zero		1


	//   ....[24]....
        /*027c*/ 	.word	0x00000940
        /*0280*/ 	.word	0x000000ff
        /*0284*/ 	.word	0x000000c0
        /*0288*/ 	.short	0x0100
        /*028a*/ 	.byte	0x05
	.zero		1


	//   ....[25]....
        /*028c*/ 	.word	0x00000950
        /*0290*/ 	.word	0x000000ff
        /*0294*/ 	.word	0x000000c8
        /*0298*/ 	.short	0x0100
        /*029a*/ 	.byte	0x05
	.zero		1


	//   ....[26]....
        /*029c*/ 	.word	0x00000a90
        /*02a0*/ 	.word	0x000000ff
        /*02a4*/ 	.word	0x000000d0
        /*02a8*/ 	.short	0x0100
        /*02aa*/ 	.byte	0x05
	.zero		1


	//   ....[27]....
        /*02ac*/ 	.word	0x00000aa0
        /*02b0*/ 	.word	0x000000ff
        /*02b4*/ 	.word	0x000000d8
        /*02b8*/ 	.short	0x0100
        /*02ba*/ 	.byte	0x05
	.zero		1


	//   ....[28]....
        /*02bc*/ 	.word	0x00000bd0
        /*02c0*/ 	.word	0x000000ff
        /*02c4*/ 	.word	0x000000e0
        /*02c8*/ 	.short	0x0100
        /*02ca*/ 	.byte	0x07
	.zero		1


	//   ....[29]....
        /*02cc*/ 	.word	0x00000be0
        /*02d0*/ 	.word	0x000000ff
        /*02d4*/ 	.word	0x000000f0
        /*02d8*/ 	.short	0x0100
        /*02da*/ 	.byte	0x07
	.zero		1


	//   ....[30]....
        /*02dc*/ 	.word	0x00000bf0
        /*02e0*/ 	.word	0x000000ff
        /*02e4*/ 	.word	0x000000e8
        /*02e8*/ 	.short	0x0100
        /*02ea*/ 	.byte	0x07
	.zero		1


	//   ....[31]....
        /*02ec*/ 	.word	0x00000c00
        /*02f0*/ 	.word	0x000000ff
        /*02f4*/ 	.word	0x000000f8
        /*02f8*/ 	.short	0x0100
        /*02fa*/ 	.byte	0x07
	.zero		1


	//   ....[32]....
        /*02fc*/ 	.word	0x00001540
        /*0300*/ 	.word	0x000000ff
        /*0304*/ 	.word	0x00000040
        /*0308*/ 	.short	0x010a
        /*030a*/ 	.byte	0x04
	.zero		1


	//   ....[33]....
        /*030c*/ 	.word	0x00001800
        /*0310*/ 	.word	0x000000ff
        /*0314*/ 	.word	0x00000040
        /*0318*/ 	.short	0x010a
        /*031a*/ 	.byte	0x09
	.zero		1


	//   ....[34]....
        /*031c*/ 	.word	0x00001970
        /*0320*/ 	.word	0x000000ff
        /*0324*/ 	.word	0x00000040
        /*0328*/ 	.short	0x010a
        /*032a*/ 	.byte	0x08
	.zero		1


	//   ....[35]....
        /*032c*/ 	.word	0x00001b30
        /*0330*/ 	.word	0x000000ff
        /*0334*/ 	.word	0x000000c8
        /*0338*/ 	.short	0x0101
        /*033a*/ 	.byte	0x16
	.zero		1


	//   ....[36]....
        /*033c*/ 	.word	0x00001b60
        /*0340*/ 	.word	0x000000ff
        /*0344*/ 	.word	0x00000040
        /*0348*/ 	.short	0x010a
        /*034a*/ 	.byte	0x04
	.zero		1


	//   ....[37]....
        /*034c*/ 	.word	0x00001e00
        /*0350*/ 	.word	0x000000ff
        /*0354*/ 	.word	0x00000040
        /*0358*/ 	.short	0x010a
        /*035a*/ 	.byte	0x09
	.zero		1


	//   ....[38]....
        /*035c*/ 	.word	0x00001f70
        /*0360*/ 	.word	0x000000ff
        /*0364*/ 	.word	0x00000040
        /*0368*/ 	.short	0x010a
        /*036a*/ 	.byte	0x08
	.zero		1


	//   ....[39]....
        /*036c*/ 	.word	0x00002170
        /*0370*/ 	.word	0x000000ff
        /*0374*/ 	.word	0x000000d0
        /*0378*/ 	.short	0x010a
        /*037a*/ 	.byte	0x16
	.zero		1


	//   ....[40]....
        /*037c*/ 	.word	0x00002230
        /*0380*/ 	.word	0x000000ff
        /*0384*/ 	.word	0x00000000
        /*0388*/ 	.short	0x0101
        /*038a*/ 	.byte	0x04
	.zero		1


	//   ....[41]....
        /*038c*/ 	.word	0x00002730
        /*0390*/ 	.word	0x000000ff
        /*0394*/ 	.word	0x00000000
        /*0398*/ 	.short	0x010a
        /*039a*/ 	.byte	0x04
	.zero		1


	//   ....[42]....
        /*039c*/ 	.word	0x000027d0
        /*03a0*/ 	.word	0x000000ff
        /*03a4*/ 	.word	0x00000000
        /*03a8*/ 	.short	0x010a
        /*03aa*/ 	.byte	0x04
	.zero		1


	//   ....[43]....
        /*03ac*/ 	.word	0x00002870
        /*03b0*/ 	.word	0x000000ff
        /*03b4*/ 	.word	0x00000000
        /*03b8*/ 	.short	0x010a
        /*03ba*/ 	.byte	0x04
	.zero		1


	//   ....[44]....
        /*03bc*/ 	.word	0x00002910
        /*03c0*/ 	.word	0x000000ff
        /*03c4*/ 	.word	0x00000000
        /*03c8*/ 	.short	0x010a
        /*03ca*/ 	.byte	0x04
	.zero		1


	//   ....[45]....
        /*03cc*/ 	.word	0x000029b0
        /*03d0*/ 	.word	0x000000ff
        /*03d4*/ 	.word	0x00000000
        /*03d8*/ 	.short	0x010a
        /*03da*/ 	.byte	0x04
	.zero		1


	//   ....[46]....
        /*03dc*/ 	.word	0x00002a50
        /*03e0*/ 	.word	0x000000ff
        /*03e4*/ 	.word	0x00000000
        /*03e8*/ 	.short	0x010a
        /*03ea*/ 	.byte	0x04
	.zero		1


	//   ....[47]....
        /*03ec*/ 	.word	0x00002af0
        /*03f0*/ 	.word	0x000000ff
        /*03f4*/ 	.word	0x00000000
        /*03f8*/ 	.short	0x010a
        /*03fa*/ 	.byte	0x04
	.zero		1


	//   ....[48]....
        /*03fc*/ 	.word	0x00002ba0
        /*0400*/ 	.word	0x00000000
        /*0404*/ 	.word	0x00000000
        /*0408*/ 	.short	0x010a
        /*040a*/ 	.byte	0xff
	.zero		1


	//   ....[49]....
        /*040c*/ 	.word	0x00002cd0
        /*0410*/ 	.word	0x000000ff
        /*0414*/ 	.word	0x000000d8
        /*0418*/ 	.short	0x010a
        /*041a*/ 	.byte	0x2d
	.zero		1


	//   ....[50]....
        /*041c*/ 	.word	0x00002d70
        /*0420*/ 	.word	0x000000ff
        /*0424*/ 	.word	0x000000d0
        /*0428*/ 	.short	0x010a
        /*042a*/ 	.byte	0x2d
	.zero		1


	//   ....[51]....
        /*042c*/ 	.word	0x00002e10
        /*0430*/ 	.word	0x000000ff
        /*0434*/ 	.word	0x00000000
        /*0438*/ 	.short	0x0101
        /*043a*/ 	.byte	0x06
	.zero		1


	//   ....[52]....
        /*043c*/ 	.word	0x00002e50
        /*0440*/ 	.word	0x000000ff
        /*0444*/ 	.word	0x000000d8
        /*0448*/ 	.short	0x0106
        /*044a*/ 	.byte	0x2d
	.zero		1


	//   ....[53]....
        /*044c*/ 	.word	0x00002e90
        /*0450*/ 	.word	0x00000000
        /*0454*/ 	.word	0x000000d8
        /*0458*/ 	.short	0x010a
        /*045a*/ 	.byte	0xff
	.zero		1


	//   ....[54]....
        /*045c*/ 	.word	0x000033e0
        /*0460*/ 	.word	0x000000ff
        /*0464*/ 	.word	0x000000d0
        /*0468*/ 	.short	0x010a
        /*046a*/ 	.byte	0x06
	.zero		1


	//   ....[55]....
        /*046c*/ 	.word	0x00003490
        /*0470*/ 	.word	0x000000ff
        /*0474*/ 	.word	0x00000000
        /*0478*/ 	.short	0x0101
        /*047a*/ 	.byte	0x05
	.zero		1


	//   ....[56]....
        /*047c*/ 	.word	0x000034a0
        /*0480*/ 	.word	0x000000ff
        /*0484*/ 	.word	0x000000f0
        /*0488*/ 	.short	0x010a
        /*048a*/ 	.byte	0x08
	.zero		1


	//   ....[57]....
        /*048c*/ 	.word	0x00003530
        /*0490*/ 	.word	0x000000ff
        /*0494*/ 	.word	0x00000000
        /*0498*/ 	.short	0x010a
        /*049a*/ 	.byte	0x04
	.zero		1


	//   ....[58]....
        /*049c*/ 	.word	0x000035a0
        /*04a0*/ 	.word	0x000000ff
        /*04a4*/ 	.word	0x00000000
        /*04a8*/ 	.short	0x010a
        /*04aa*/ 	.byte	0x07
	.zero		1


	//   ....[59]....
        /*04ac*/ 	.word	0x000036d0
        /*04b0*/ 	.word	0x000000ff
        /*04b4*/ 	.word	0x00000000
        /*04b8*/ 	.short	0x010a
        /*04ba*/ 	.byte	0x04
	.zero		1


	//   ....[60]....
        /*04bc*/ 	.word	0x000039d0
        /*04c0*/ 	.word	0x000000ff
        /*04c4*/ 	.word	0x00000000
        /*04c8*/ 	.short	0x010a
        /*04ca*/ 	.byte	0x05
	.zero		1


	//   ....[61]....
        /*04cc*/ 	.word	0x00003a60
        /*04d0*/ 	.word	0x000000ff
        /*04d4*/ 	.word	0x00000000
        /*04d8*/ 	.short	0x010a
        /*04da*/ 	.byte	0x07
	.zero		1


	//   ....[62]....
        /*04dc*/ 	.word	0x00003f80
        /*04e0*/ 	.word	0x000000ff
        /*04e4*/ 	.word	0x000000d0
        /*04e8*/ 	.short	0x010a
        /*04ea*/ 	.byte	0x16
	.zero		1


	//   ....[63]....
        /*04ec*/ 	.word	0x00004020
        /*04f0*/ 	.word	0x000000ff
        /*04f4*/ 	.word	0x00000000
        /*04f8*/ 	.short	0x0101
        /*04fa*/ 	.byte	0x0f
	.zero		1


	//   ....[64]....
        /*04fc*/ 	.word	0x00004340
        /*0500*/ 	.word	0x000000ff
        /*0504*/ 	.word	0x000000c8
        /*0508*/ 	.short	0x010a
        /*050a*/ 	.byte	0x16
	.zero		1


	//   ....[65]....
        /*050c*/ 	.word	0x00004520
        /*0510*/ 	.word	0x000000ff
        /*0514*/ 	.word	0x000000a0
        /*0518*/ 	.short	0x010a
        /*051a*/ 	.byte	0x16
	.zero		1


	//   ....[66]....
        /*051c*/ 	.word	0x00004790
        /*0520*/ 	.word	0x000000ff
        /*0524*/ 	.word	0x00000080
        /*0528*/ 	.short	0x010b
        /*052a*/ 	.byte	0x16
	.zero		1


	//   ....[67]....
        /*052c*/ 	.word	0x000047a0
        /*0530*/ 	.word	0x000000ff
        /*0534*/ 	.word	0x00000000
        /*0538*/ 	.short	0x0101
        /*053a*/ 	.byte	0x1f
	.zero		1


	//   ....[68]....
        /*053c*/ 	.word	0x000047c0
        /*0540*/ 	.word	0x000000ff
        /*0544*/ 	.word	0x000000a8
        /*0548*/ 	.short	0x010a
        /*054a*/ 	.byte	0x16
	.zero		1


	//   ....[69]....
        /*054c*/ 	.word	0x00004920
        /*0550*/ 	.word	0x000000ff
        /*0554*/ 	.word	0x00000088
        /*0558*/ 	.short	0x010b
        /*055a*/ 	.byte	0x16
	.zero		1


	//   ....[70]....
        /*055c*/ 	.word	0x00004930
        /*0560*/ 	.word	0x000000ff
        /*0564*/ 	.word	0x00000000
        /*0568*/ 	.short	0x0101
        /*056a*/ 	.byte	0x1e
	.zero		1


	//   ....[71]....
        /*056c*/ 	.word	0x00004940
        /*0570*/ 	.word	0x000000ff
        /*0574*/ 	.word	0x000000b0
        /*0578*/ 	.short	0x010a
        /*057a*/ 	.byte	0x16
	.zero		1


	//   ....[72]....
        /*057c*/ 	.word	0x00004ae0
        /*0580*/ 	.word	0x000000ff
        /*0584*/ 	.word	0x00000090
        /*0588*/ 	.short	0x010b
        /*058a*/ 	.byte	0x16
	.zero		1


	//   ....[73]....
        /*058c*/ 	.word	0x00004b60
        /*0590*/ 	.word	0x000000ff
        /*0594*/ 	.word	0x00000000
        /*0598*/ 	.short	0x0101
        /*059a*/ 	.byte	0x2d
	.zero		1


	//   ....[74]....
        /*059c*/ 	.word	0x00004b90
        /*05a0*/ 	.word	0x000000ff
        /*05a4*/ 	.word	0x000000b8
        /*05a8*/ 	.short	0x010a
        /*05aa*/ 	.byte	0x16
	.zero		1


	//   ....[75]....
        /*05ac*/ 	.word	0x00004d60
        /*05b0*/ 	.word	0x000000ff
        /*05b4*/ 	.word	0x00000098
        /*05b8*/ 	.short	0x010b
        /*05ba*/ 	.byte	0x16
	.zero		1


	//   ....[76]....
        /*05bc*/ 	.word	0x00004d80
        /*05c0*/ 	.word	0x000000ff
        /*05c4*/ 	.word	0x00000000
        /*05c8*/ 	.short	0x0101
        /*05ca*/ 	.byte	0x17
	.zero		1


	//   ....[77]....
        /*05cc*/ 	.word	0x00004db0
        /*05d0*/ 	.word	0x000000ff
        /*05d4*/ 	.word	0x000000a0
        /*05d8*/ 	.short	0x010a
        /*05da*/ 	.byte	0x16
	.zero		1


	//   ....[78]....
        /*05dc*/ 	.word	0x00004dd0
        /*05e0*/ 	.word	0x000000ff
        /*05e4*/ 	.word	0x000000a8
        /*05e8*/ 	.short	0x010a
        /*05ea*/ 	.byte	0x16
	.zero		1


	//   ....[79]....
        /*05ec*/ 	.word	0x00004df0
        /*05f0*/ 	.word	0x000000ff
        /*05f4*/ 	.word	0x000000b0
        /*05f8*/ 	.short	0x010a
        /*05fa*/ 	.byte	0x16
	.zero		1


	//   ....[80]....
        /*05fc*/ 	.word	0x00004e30
        /*0600*/ 	.word	0x00000000
        /*0604*/ 	.word	0x000000b8
        /*0608*/ 	.short	0x010a
        /*060a*/ 	.byte	0xff
	.zero		1


	//   ....[81]....
        /*060c*/ 	.word	0x00005180
        /*0610*/ 	.word	0x000000ff
        /*0614*/ 	.word	0x000000d0
        /*0618*/ 	.short	0x010a
        /*061a*/ 	.byte	0x32
	.zero		1


	//   ....[82]....
        /*061c*/ 	.word	0x000052a0
        /*0620*/ 	.word	0x000000ff
        /*0624*/ 	.word	0x00000000
        /*0628*/ 	.short	0x0101
        /*062a*/ 	.byte	0x04
	.zero		1


	//   ....[83]....
        /*062c*/ 	.word	0x00005d30
        /*0630*/ 	.word	0x000000ff
        /*0634*/ 	.word	0x00000080
        /*0638*/ 	.short	0x010a
        /*063a*/ 	.byte	0x32
	.zero		1


	//   ....[84]....
        /*063c*/ 	.word	0x00005dd0
        /*0640*/ 	.word	0x00000064
        /*0644*/ 	.word	0x000000e0
        /*0648*/ 	.short	0x010a
        /*064a*/ 	.byte	0xff
	.zero		1


	//   ....[85]....
        /*064c*/ 	.word	0x00005ee0
        /*0650*/ 	.word	0x000000ff
        /*0654*/ 	.word	0x00000080
        /*0658*/ 	.short	0x010a
        /*065a*/ 	.byte	0x32
	.zero		1


	//   ....[86]....
        /*065c*/ 	.word	0x00005fd0
        /*0660*/ 	.word	0x00000064
        /*0664*/ 	.word	0x000000e0
        /*0668*/ 	.short	0x010a
        /*066a*/ 	.byte	0xff
	.zero		1


	//   ....[87]....
        /*066c*/ 	.word	0x000067c0
        /*0670*/ 	.word	0x00000000
        /*0674*/ 	.word	0x00000000
        /*0678*/ 	.short	0x0101
        /*067a*/ 	.byte	0xff
	.zero		1


	//   ....[88]....
        /*067c*/ 	.word	0x000067d0
        /*0680*/ 	.word	0x00000003
        /*0684*/ 	.word	0x00000080
        /*0688*/ 	.short	0x010a
        /*068a*/ 	.byte	0xff
	.zero		1


	//   ....[89]....
        /*068c*/ 	.word	0x000068b0
        /*0690*/ 	.word	0x00000003
        /*0694*/ 	.word	0x00000080
        /*0698*/ 	.short	0x010a
        /*069a*/ 	.byte	0xff
	.zero		1


	//   ....[90]....
        /*069c*/ 	.word	0x00007120
        /*06a0*/ 	.word	0x00000069
        /*06a4*/ 	.word	0x00000000
        /*06a8*/ 	.short	0x0101
        /*06aa*/ 	.byte	0xff
	.zero		1


	//   ....[91]....
        /*06ac*/ 	.word	0x00007140
        /*06b0*/ 	.word	0x00000032
        /*06b4*/ 	.word	0x00000080
        /*06b8*/ 	.short	0x010a
        /*06ba*/ 	.byte	0xff
	.zero		1


	//   ....[92]....
        /*06bc*/ 	.word	0x00007210
        /*06c0*/ 	.word	0x00000032
        /*06c4*/ 	.word	0x00000080
        /*06c8*/ 	.short	0x010a
        /*06ca*/ 	.byte	0xff
	.zero		1


	//   ....[93]....
        /*06cc*/ 	.word	0x00007a70
        /*06d0*/ 	.word	0x00000069
        /*06d4*/ 	.word	0x00000000
        /*06d8*/ 	.short	0x0101
        /*06da*/ 	.byte	0xff
	.zero		1


	//   ....[94]....
        /*06dc*/ 	.word	0x00007a90
        /*06e0*/ 	.word	0x0000006a
        /*06e4*/ 	.word	0x00000080
        /*06e8*/ 	.short	0x010a
        /*06ea*/ 	.byte	0xff
	.zero		1


	//   ....[95]....
        /*06ec*/ 	.word	0x00007b60
        /*06f0*/ 	.word	0x0000006a
        /*06f4*/ 	.word	0x00000080
        /*06f8*/ 	.short	0x010a
        /*06fa*/ 	.byte	0xff
	.zero		1


	//   ....[96]....
        /*06fc*/ 	.word	0x00007ea0
        /*0700*/ 	.word	0x000000ff
        /*0704*/ 	.word	0x00000000
        /*0708*/ 	.short	0x0101
        /*070a*/ 	.byte	0x05
	.zero		1


	//   ....[97]....
        /*070c*/ 	.word	0x00008420
        /*0710*/ 	.word	0x00000003
        /*0714*/ 	.word	0x00000000
        /*0718*/ 	.short	0x0101
        /*071a*/ 	.byte	0xff
	.zero		1


	//   ....[98]....
        /*071c*/ 	.word	0x00008660
        /*0720*/ 	.word	0x000000ff
        /*0724*/ 	.word	0x00000000
        /*0728*/ 	.short	0x0101
        /*072a*/ 	.byte	0x04
	.zero		1


	//   ....[99]....
        /*072c*/ 	.word	0x00008690
        /*0730*/ 	.word	0x00000002
        /*0734*/ 	.word	0x00000040
        /*0738*/ 	.short	0x010a
        /*073a*/ 	.byte	0xff
	.zero		1


	//   ....[100]....
        /*073c*/ 	.word	0x000086f0
        /*0740*/ 	.word	0x00000002
        /*0744*/ 	.word	0x00000040
        /*0748*/ 	.short	0x010a
        /*074a*/ 	.byte	0xff
	.zero		1


	//   ....[101]....
        /*074c*/ 	.word	0x00008750
        /*0750*/ 	.word	0x00000002
        /*0754*/ 	.word	0x000000d0
        /*0758*/ 	.short	0x010a
        /*075a*/ 	.byte	0xff
	.zero		1


	//   ....[102]....
        /*075c*/ 	.word	0x000087b0
        /*0760*/ 	.word	0x00000000
        /*0764*/ 	.word	0x00000000
        /*0768*/ 	.short	0x010a
        /*076a*/ 	.byte	0xff
	.zero		1


	//   ....[103]....
        /*076c*/ 	.word	0x00008810
        /*0770*/ 	.word	0x00000000
        /*0774*/ 	.word	0x00000000
        /*0778*/ 	.short	0x010a
        /*077a*/ 	.byte	0xff
	.zero		1


	//   ....[104]....
        /*077c*/ 	.word	0x00008870
        /*0780*/ 	.word	0x00000000
        /*0784*/ 	.word	0x00000000
        /*0788*/ 	.short	0x010a
        /*078a*/ 	.byte	0xff
	.zero		1


	//   ....[105]....
        /*078c*/ 	.word	0x000088d0
        /*0790*/ 	.word	0x00000000
        /*0794*/ 	.word	0x00000000
        /*0798*/ 	.short	0x010a
        /*079a*/ 	.byte	0xff
	.zero		1


	//   ....[106]....
        /*079c*/ 	.word	0x00008930
        /*07a0*/ 	.word	0x00000000
        /*07a4*/ 	.word	0x00000000
        /*07a8*/ 	.short	0x010a
        /*07aa*/ 	.byte	0xff
	.zero		1


	//   ....[107]....
        /*07ac*/ 	.word	0x00008990
        /*07b0*/ 	.word	0x00000000
        /*07b4*/ 	.word	0x00000000
        /*07b8*/ 	.short	0x010a
        /*07ba*/ 	.byte	0xff
	.zero		1


	//   ....[108]....
        /*07bc*/ 	.word	0x000089f0
        /*07c0*/ 	.word	0x00000000
        /*07c4*/ 	.word	0x00000000
        /*07c8*/ 	.short	0x010a
        /*07ca*/ 	.byte	0xff
	.zero		1


	//   ....[109]....
        /*07cc*/ 	.word	0x00008a50
        /*07d0*/ 	.word	0x00000004
        /*07d4*/ 	.word	0x000000d8
        /*07d8*/ 	.short	0x010a
        /*07da*/ 	.byte	0xff
	.zero		1


	//   ....[110]....
        /*07dc*/ 	.word	0x00008ab0
        /*07e0*/ 	.word	0x00000004
        /*07e4*/ 	.word	0x000000d0
        /*07e8*/ 	.short	0x010a
        /*07ea*/ 	.byte	0xff
	.zero		1


	//   ....[111]....
        /*07ec*/ 	.word	0x00008b10
        /*07f0*/ 	.word	0x00000000
        /*07f4*/ 	.word	0x000000d0
        /*07f8*/ 	.short	0x010a
        /*07fa*/ 	.byte	0xff
	.zero		1


	//   ....[112]....
        /*07fc*/ 	.word	0x00008b70
        /*0800*/ 	.word	0x00000005
        /*0804*/ 	.word	0x000000f0
        /*0808*/ 	.short	0x010a
        /*080a*/ 	.byte	0xff
	.zero		1


	//   ....[113]....
        /*080c*/ 	.word	0x00008bd0
        /*0810*/ 	.word	0x00000000
        /*0814*/ 	.word	0x00000000
        /*0818*/ 	.short	0x010a
        /*081a*/ 	.byte	0xff
	.zero		1


	//   ....[114]....
        /*081c*/ 	.word	0x00008c30
        /*0820*/ 	.word	0x00000000
        /*0824*/ 	.word	0x00000000
        /*0828*/ 	.short	0x010a
        /*082a*/ 	.byte	0xff
	.zero		1


	//   ....[115]....
        /*082c*/ 	.word	0x00008c90
        /*0830*/ 	.word	0x00000000
        /*0834*/ 	.word	0x00000000
        /*0838*/ 	.short	0x010a
        /*083a*/ 	.byte	0xff
	.zero		1


	//   ....[116]....
        /*083c*/ 	.word	0x00008cf0
        /*0840*/ 	.word	0x00000000
        /*0844*/ 	.word	0x000000d0
        /*0848*/ 	.short	0x010a
        /*084a*/ 	.byte	0xff
	.zero		1


	//   ....[117]....
        /*084c*/ 	.word	0x00008d50
        /*0850*/ 	.word	0x00000000
        /*0854*/ 	.word	0x000000c8
        /*0858*/ 	.short	0x010a
        /*085a*/ 	.byte	0xff
	.zero		1


	//   ....[118]....
        /*085c*/ 	.word	0x00008db0
        /*0860*/ 	.word	0x00000003
        /*0864*/ 	.word	0x000000a0
        /*0868*/ 	.short	0x010a
        /*086a*/ 	.byte	0xff
	.zero		1


	//   ....[119]....
        /*086c*/ 	.word	0x00008e10
        /*0870*/ 	.word	0x00000003
        /*0874*/ 	.word	0x000000a8
        /*0878*/ 	.short	0x010a
        /*087a*/ 	.byte	0xff
	.zero		1


	//   ....[120]....
        /*087c*/ 	.word	0x00008e70
        /*0880*/ 	.word	0x00000003
        /*0884*/ 	.word	0x000000b0
        /*0888*/ 	.short	0x010a
        /*088a*/ 	.byte	0xff
	.zero		1


	//   ....[121]....
        /*088c*/ 	.word	0x00008ed0
        /*0890*/ 	.word	0x00000003
        /*0894*/ 	.word	0x000000b8
        /*0898*/ 	.short	0x010a
        /*089a*/ 	.byte	0xff
	.zero		1


	//   ....[122]....
        /*089c*/ 	.word	0x00008f30
        /*08a0*/ 	.word	0x00000000
        /*08a4*/ 	.word	0x000000a0
        /*08a8*/ 	.short	0x010a
        /*08aa*/ 	.byte	0xff
	.zero		1


	//   ....[123]....
        /*08ac*/ 	.word	0x00008f90
        /*08b0*/ 	.word	0x00000000
        /*08b4*/ 	.word	0x000000a8
        /*08b8*/ 	.short	0x010a
        /*08ba*/ 	.byte	0xff
	.zero		1


	//   ....[124]....
        /*08bc*/ 	.word	0x00008ff0
        /*08c0*/ 	.word	0x00000000
        /*08c4*/ 	.word	0x000000b0
        /*08c8*/ 	.short	0x010a
        /*08ca*/ 	.byte	0xff
	.zero		1


	//   ....[125]....
        /*08cc*/ 	.word	0x00009050
        /*08d0*/ 	.word	0x00000000
        /*08d4*/ 	.word	0x000000d0
        /*08d8*/ 	.short	0x010a
        /*08da*/ 	.byte	0xff
	.zero		1


	//   ....[126]....
        /*08dc*/ 	.word	0x000090b0
        /*08e0*/ 	.word	0x00000000
        /*08e4*/ 	.word	0x00000080
        /*08e8*/ 	.short	0x010a
        /*08ea*/ 	.byte	0xff
	.zero		1


	//   ....[127]....
        /*08ec*/ 	.word	0x00009100
        /*08f0*/ 	.word	0x00000064
        /*08f4*/ 	.word	0x000000e0
        /*08f8*/ 	.short	0x010a
        /*08fa*/ 	.byte	0xff
	.zero		1


	//   ....[128]....
        /*08fc*/ 	.word	0x00009150
        /*0900*/ 	.word	0x00000003
        /*0904*/ 	.word	0x00000080
        /*0908*/ 	.short	0x010a
        /*090a*/ 	.byte	0xff
	.zero		1


	//   ....[129]....
        /*090c*/ 	.word	0x000091a0
        /*0910*/ 	.word	0x00000032
        /*0914*/ 	.word	0x00000080
        /*0918*/ 	.short	0x010a
        /*091a*/ 	.byte	0xff
	.zero		1


	//   ....[130]....
        /*091c*/ 	.word	0x000091f0
        /*0920*/ 	.word	0x0000006a
        /*0924*/ 	.word	0x00000080
        /*0928*/ 	.short	0x010a
        /*092a*/ 	.byte	0xff
	.zero		1


	//----- nvinfo : EIATTR_NUM_MBARRIERS
	.align		4
.L_47:
        /*092c*/ 	.byte	0x03, 0x38
        /*092e*/ 	.short	0x0020


	//----- nvinfo : EIATTR_EXIT_INSTR_OFFSETS
	.align		4
        /*0930*/ 	.byte	0x04, 0x1c
        /*0932*/ 	.short	(.L_49 - .L_48)


	//   ....[0]....
.L_48:
        /*0934*/ 	.word	0x00002bd0


	//   ....[1]....
        /*0938*/ 	.word	0x00002e60


	//   ....[2]....
        /*093c*/ 	.word	0x00002ec0


	//   ....[3]....
        /*0940*/ 	.word	0x00003cd0


	//   ....[4]....
        /*0944*/ 	.word	0x00004e60


	//   ....[5]....
        /*0948*/ 	.word	0x00004ea0


	//   ....[6]....
        /*094c*/ 	.word	0x00008550


	//   ....[7]....
        /*0950*/ 	.word	0x000085d0


	//   ....[8]....
        /*0954*/ 	.word	0x00008600


	//   ....[9]....
        /*0958*/ 	.word	0x00008670


	//----- nvinfo : EIATTR_MAX_THREADS
	.align		4
.L_49:
        /*095c*/ 	.byte	0x04, 0x05
        /*095e*/ 	.short	(.L_51 - .L_50)
.L_50:
        /*0960*/ 	.word	0x00000100
        /*0964*/ 	.word	0x00000001
        /*0968*/ 	.word	0x00000001


	//----- nvinfo : EIATTR_CRS_STACK_SIZE
	.align		4
.L_51:
        /*096c*/ 	.byte	0x04, 0x1e
        /*096e*/ 	.short	(.L_53 - .L_52)
.L_52:
        /*0970*/ 	.word	0x00000000


	//----- nvinfo : EIATTR_CBANK_PARAM_SIZE
	.align		4
.L_53:
        /*0974*/ 	.byte	0x03, 0x19
        /*0976*/ 	.short	0x0800


	//----- nvinfo : EIATTR_PARAM_CBANK
	.align		4
        /*0978*/ 	.byte	0x04, 0x0a
        /*097a*/ 	.short	(.L_55 - .L_54)
	.align		4
.L_54:
        /*097c*/ 	.word	index@(.nv.constant0._ZN7cutlass13device_kernelINS_4conv6kernel13ConvUniversalINS1_16ConvProblemShapeILNS1_8OperatorE0ELi2EEENS1_10collective14CollectiveConvINS1_47MainloopSm100TmaUmmaWarpSpecializedImplicitGemmILS5_0ELi8ELi2ELi1ELi2EN4cute5tupleIJNSA_1CILi1EEESD_SD_EEEEENSB_IJNSC_ILi128EEENSC_ILi64EEENSB_IJNSC_ILi32EEEEEEEEENS_10tfloat32_tESL_NSA_8TiledMMAINSA_8MMA_AtomIJNSA_17SM100_MMA_TF32_SSISL_SL_fLi128ELi64ELNSA_4UMMA5MajorE0ELSQ_0ELNSP_7ScaleInE0ELSR_0EEEEEENSA_6LayoutISE_NSB_IJNSC_ILi0EEESV_SV_EEEEENSB_IJNSA_10UnderscoreESY_SY_EEEEENS7_6detail27Sm100ImplicitGemmTileTraitsINSA_20SM90_TMA_LOAD_IM2COLENSA_14ComposedLayoutINSA_7SwizzleILi3ELi4ELi3EEENSA_18smem_ptr_flag_bitsILi32EEENSU_INSB_IJNSC_ILi8EEESI_EEENSB_IJSI_SD_EEEEEEEvEENS12_INSA_13SM90_TMA_LOADES1D_vEEEENS_8epilogue10collective18CollectiveEpilogueINS1I_23Sm100TmaWarpSpecializedILi4ELi2ELi16ELb1ELb0EEEJSK_NSB_IJNSU_ISG_SD_EENSU_INSC_ILi16EEESD_EEEEESL_NSB_IJNSB_IJlllEEESD_SV_EEESL_S1S_NS1I_6fusion15FusionCallbacksIS1M_NS1T_17LinearCombinationISL_fSL_fLNS_15FloatRoundStyleE2EEESK_S1Q_JEEENSA_5SM1004TMEM4LOAD26SM100_TMEM_LOAD_32dp32b16xES13_NS14_INS15_ILi2ELi4ELi3EEES18_NSU_INSB_IJS19_S1O_EEENSB_IJS1O_SD_EEEEEEENSA_39AutoVectorizingCopyWithAssumedAlignmentILi128EEENSA_21SM90_TMA_STORE_IM2COLES27_S29_S29_EEEvvEEEEvNT_6ParamsE)
        /*0980*/ 	.short	0x0380
        /*0982*/ 	.short	0x0800


	//----- nvinfo : EIATTR_SW_WAR
	.align		4
.L_55:
        /*0984*/ 	.byte	0x04, 0x36
        /*0986*/ 	.short	(.L_57 - .L_56)
.L_56:
        /*0988*/ 	.word	0x00000008
.L_57:


//--------------------- .nv.callgraph             --------------------------
	.section	.nv.callgraph,"",@"SHT_CUDA_CALLGRAPH"
	.align	4
	.sectionentsize	8
	.align		4
        /*0000*/ 	.word	0x00000000
	.align		4
        /*0004*/ 	.word	0xffffffff
	.align		4
        /*0008*/ 	.word	index@(_ZN7cutlass13device_kernelINS_4conv6kernel13ConvUniversalINS1_16ConvProblemShapeILNS1_8OperatorE0ELi2EEENS1_10collective14CollectiveConvINS1_47MainloopSm100TmaUmmaWarpSpecializedImplicitGemmILS5_0ELi8ELi2ELi1ELi2EN4cute5tupleIJNSA_1CILi1EEESD_SD_EEEEENSB_IJNSC_ILi128EEENSC_ILi64EEENSB_IJNSC_ILi32EEEEEEEEENS_10tfloat32_tESL_NSA_8TiledMMAINSA_8MMA_AtomIJNSA_17SM100_MMA_TF32_SSISL_SL_fLi128ELi64ELNSA_4UMMA5MajorE0ELSQ_0ELNSP_7ScaleInE0ELSR_0EEEEEENSA_6LayoutISE_NSB_IJNSC_ILi0EEESV_SV_EEEEENSB_IJNSA_10UnderscoreESY_SY_EEEEENS7_6detail27Sm100ImplicitGemmTileTraitsINSA_20SM90_TMA_LOAD_IM2COLENSA_14ComposedLayoutINSA_7SwizzleILi3ELi4ELi3EEENSA_18smem_ptr_flag_bitsILi32EEENSU_INSB_IJNSC_ILi8EEESI_EEENSB_IJSI_SD_EEEEEEEvEENS12_INSA_13SM90_TMA_LOADES1D_vEEEENS_8epilogue10collective18CollectiveEpilogueINS1I_23Sm100TmaWarpSpecializedILi4ELi2ELi16ELb1ELb0EEEJSK_NSB_IJNSU_ISG_SD_EENSU_INSC_ILi16EEESD_EEEEESL_NSB_IJNSB_IJlllEEESD_SV_EEESL_S1S_NS1I_6fusion15FusionCallbacksIS1M_NS1T_17LinearCombinationISL_fSL_fLNS_15FloatRoundStyleE2EEESK_S1Q_JEEENSA_5SM1004TMEM4LOAD26SM100_TMEM_LOAD_32dp32b16xES13_NS14_INS15_ILi2ELi4ELi3EEES18_NSU_INSB_IJS19_S1O_EEENSB_IJS1O_SD_EEEEEEENSA_39AutoVectorizingCopyWithAssumedAlignmentILi128EEENSA_21SM90_TMA_STORE_IM2COLES27_S29_S29_EEEvvEEEEvNT_6ParamsE)
	.align		4
        /*000c*/ 	.word	index@(__assertfail)
	.align		4
        /*0010*/ 	.word	0x00000000
	.align		4
        /*0014*/ 	.word	0xfffffffe
	.align		4
        /*0018*/ 	.word	0x00000000
	.align		4
        /*001c*/ 	.word	0xfffffffd
	.align		4
        /*0020*/ 	.word	0x00000000
	.align		4
        /*0024*/ 	.word	0xfffffffc


//--------------------- .nv.constant4             --------------------------
	.section	.nv.constant4,"a",@progbits
	.align	8
	.align		8
.nv.constant4:
        /*0000*/ 	.dword	__assertfail
	.align		8
        /*0008*/ 	.dword	__unnamed_1
	.align		8
        /*0010*/ 	.dword	__unnamed_2
	.align		8
        /*0018*/ 	.dword	_ZN39_INTERNAL_f15ec214_4_k_cu_761e8cbe_30764cuda3std3__45__cpo5beginE
	.align		8
        /*0020*/ 	.dword	_ZN39_INTERNAL_f15ec214_4_k_cu_761e8cbe_30764cuda3std3__45__cpo3endE
	.align		8
        /*0028*/ 	.dword	_ZN39_INTERNAL_f15ec214_4_k_cu_761e8cbe_30764cuda3std3__45__cpo6cbeginE
	.align		8
        /*0030*/ 	.dword	_ZN39_INTERNAL_f15ec214_4_k_cu_761e8cbe_30764cuda3std3__45__cpo4cendE
	.align		8
        /*0038*/ 	.dword	_ZN39_INTERNAL_f15ec214_4_k_cu_761e8cbe_30764cuda3std3__441_GLOBAL__N__f15ec214_4_k_cu_761e8cbe_30766ignoreE
	.align		8
        /*0040*/ 	.dword	_ZN39_INTERNAL_f15ec214_4_k_cu_761e8cbe_30764cuda3std3__419piecewise_constructE
	.align		8
        /*0048*/ 	.dword	_ZN39_INTERNAL_f15ec214_4_k_cu_761e8cbe_30764cuda3std3__48in_placeE
	.align		8
        /*0050*/ 	.dword	_ZN39_INTERNAL_f15ec214_4_k_cu_761e8cbe_30764cuda3std6ranges3__45__cpo4swapE
	.align		8
        /*0058*/ 	.dword	_ZN39_INTERNAL_f15ec214_4_k_cu_761e8cbe_30764cuda3std6ranges3__45__cpo9iter_moveE
	.align		8
        /*0060*/ 	.dword	_ZN39_INTERNAL_f15ec214_4_k_cu_761e8cbe_30764cute7productE
	.align		8
        /*0068*/ 	.dword	_ZN39_INTERNAL_f15ec214_4_k_cu_761e8cbe_30764cute1_E
	.align		8
        /*0070*/ 	.dword	$str$27
	.align		8
        /*0078*/ 	.dword	$str$28
	.align		8
        /*0080*/ 	.dword	$str$29
	.align		8
        /*0088*/ 	.dword	$str$30


//--------------------- .text._ZN7cutlass13device_kernelINS_4conv6kernel13ConvUniversalINS1_16ConvProblemShapeILNS1_8OperatorE0ELi2EEENS1_10collective14CollectiveConvINS1_47MainloopSm100TmaUmmaWarpSpecializedImplicitGemmILS5_0ELi8ELi2ELi1ELi2EN4cute5tupleIJNSA_1CILi1EEESD_SD_EEEEENSB_IJNSC_ILi128EEENSC_ILi64EEENSB_IJNSC_ILi32EEEEEEEEENS_10tfloat32_tESL_NSA_8TiledMMAINSA_8MMA_AtomIJNSA_17SM100_MMA_TF32_SSISL_SL_fLi128ELi64ELNSA_4UMMA5MajorE0ELSQ_0ELNSP_7ScaleInE0ELSR_0EEEEEENSA_6LayoutISE_NSB_IJNSC_ILi0EEESV_SV_EEEEENSB_IJNSA_10UnderscoreESY_SY_EEEEENS7_6detail27Sm100ImplicitGemmTileTraitsINSA_20SM90_TMA_LOAD_IM2COLENSA_14ComposedLayoutINSA_7SwizzleILi3ELi4ELi3EEENSA_18smem_ptr_flag_bitsILi32EEENSU_INSB_IJNSC_ILi8EEESI_EEENSB_IJSI_SD_EEEEEEEvEENS12_INSA_13SM90_TMA_LOADES1D_vEEEENS_8epilogue10collective18CollectiveEpilogueINS1I_23Sm100TmaWarpSpecializedILi4ELi2ELi16ELb1ELb0EEEJSK_NSB_IJNSU_ISG_SD_EENSU_INSC_ILi16EEESD_EEEEESL_NSB_IJNSB_IJlllEEESD_SV_EEESL_S1S_NS1I_6fusion15FusionCallbacksIS1M_NS1T_17LinearCombinationISL_fSL_fLNS_15FloatRoundStyleE2EEESK_S1Q_JEEENSA_5SM1004TMEM4LOAD26SM100_TMEM_LOAD_32dp32b16xES13_NS14_INS15_ILi2ELi4ELi3EEES18_NSU_INSB_IJS19_S1O_EEENSB_IJS1O_SD_EEEEEEENSA_39AutoVectorizingCopyWithAssumedAlignmentILi128EEENSA_21SM90_TMA_STORE_IM2COLES27_S29_S29_EEEvvEEEEvNT_6ParamsE --------------------------
	.section	.text._ZN7cutlass13device_kernelINS_4conv6kernel13ConvUniversalINS1_16ConvProblemShapeILNS1_8OperatorE0ELi2EEENS1_10collective14CollectiveConvINS1_47MainloopSm100TmaUmmaWarpSpecializedImplicitGemmILS5_0ELi8ELi2ELi1ELi2EN4cute5tupleIJNSA_1CILi1EEESD_SD_EEEEENSB_IJNSC_ILi128EEENSC_ILi64EEENSB_IJNSC_ILi32EEEEEEEEENS_10tfloat32_tESL_NSA_8TiledMMAINSA_8MMA_AtomIJNSA_17SM100_MMA_TF32_SSISL_SL_fLi128ELi64ELNSA_4UMMA5MajorE0ELSQ_0ELNSP_7ScaleInE0ELSR_0EEEEEENSA_6LayoutISE_NSB_IJNSC_ILi0EEESV_SV_EEEEENSB_IJNSA_10UnderscoreESY_SY_EEEEENS7_6detail27Sm100ImplicitGemmTileTraitsINSA_20SM90_TMA_LOAD_IM2COLENSA_14ComposedLayoutINSA_7SwizzleILi3ELi4ELi3EEENSA_18smem_ptr_flag_bitsILi32EEENSU_INSB_IJNSC_ILi8EEESI_EEENSB_IJSI_SD_EEEEEEEvEENS12_INSA_13SM90_TMA_LOADES1D_vEEEENS_8epilogue10collective18CollectiveEpilogueINS1I_23Sm100TmaWarpSpecializedILi4ELi2ELi16ELb1ELb0EEEJSK_NSB_IJNSU_ISG_SD_EENSU_INSC_ILi16EEESD_EEEEESL_NSB_IJNSB_IJlllEEESD_SV_EEESL_S1S_NS1I_6fusion15FusionCallbacksIS1M_NS1T_17LinearCombinationISL_fSL_fLNS_15FloatRoundStyleE2EEESK_S1Q_JEEENSA_5SM1004TMEM4LOAD26SM100_TMEM_LOAD_32dp32b16xES13_NS14_INS15_ILi2ELi4ELi3EEES18_NSU_INSB_IJS19_S1O_EEENSB_IJS1O_SD_EEEEEEENSA_39AutoVectorizingCopyWithAssumedAlignmentILi128EEENSA_21SM90_TMA_STORE_IM2COLES27_S29_S29_EEEvvEEEEvNT_6ParamsE,"ax",@progbits
	.align	128
.text._ZN7cutlass13device_kernelINS_4conv6kernel13ConvUniversalINS1_16ConvProblemShapeILNS1_8OperatorE0ELi2EEENS1_10collective14CollectiveConvINS1_47MainloopSm100TmaUmmaWarpSpecializedImplicitGemmILS5_0ELi8ELi2ELi1ELi2EN4cute5tupleIJNSA_1CILi1EEESD_SD_EEEEENSB_IJNSC_ILi128EEENSC_ILi64EEENSB_IJNSC_ILi32EEEEEEEEENS_10tfloat32_tESL_NSA_8TiledMMAINSA_8MMA_AtomIJNSA_17SM100_MMA_TF32_SSISL_SL_fLi128ELi64ELNSA_4UMMA5MajorE0ELSQ_0ELNSP_7ScaleInE0ELSR_0EEEEEENSA_6LayoutISE_NSB_IJNSC_ILi0EEESV_SV_EEEEENSB_IJNSA_10UnderscoreESY_SY_EEEEENS7_6detail27Sm100ImplicitGemmTileTraitsINSA_20SM90_TMA_LOAD_IM2COLENSA_14ComposedLayoutINSA_7SwizzleILi3ELi4ELi3EEENSA_18smem_ptr_flag_bitsILi32EEENSU_INSB_IJNSC_ILi8EEESI_EEENSB_IJSI_SD_EEEEEEEvEENS12_INSA_13SM90_TMA_LOADES1D_vEEEENS_8epilogue10collective18CollectiveEpilogueINS1I_23Sm100TmaWarpSpecializedILi4ELi2ELi16ELb1ELb0EEEJSK_NSB_IJNSU_ISG_SD_EENSU_INSC_ILi16EEESD_EEEEESL_NSB_IJNSB_IJlllEEESD_SV_EEESL_S1S_NS1I_6fusion15FusionCallbacksIS1M_NS1T_17LinearCombinationISL_fSL_fLNS_15FloatRoundStyleE2EEESK_S1Q_JEEENSA_5SM1004TMEM4LOAD26SM100_TMEM_LOAD_32dp32b16xES13_NS14_INS15_ILi2ELi4ELi3EEES18_NSU_INSB_IJS19_S1O_EEENSB_IJS1O_SD_EEEEEEENSA_39AutoVectorizingCopyWithAssumedAlignmentILi128EEENSA_21SM90_TMA_STORE_IM2COLES27_S29_S29_EEEvvEEEEvNT_6ParamsE:
        .type           _ZN7cutlass13device_kernelINS_4conv6kernel13ConvUniversalINS1_16ConvProblemShapeILNS1_8OperatorE0ELi2EEENS1_10collective14CollectiveConvINS1_47MainloopSm100TmaUmmaWarpSpecializedImplicitGemmILS5_0ELi8ELi2ELi1ELi2EN4cute5tupleIJNSA_1CILi1EEESD_SD_EEEEENSB_IJNSC_ILi128EEENSC_ILi64EEENSB_IJNSC_ILi32EEEEEEEEENS_10tfloat32_tESL_NSA_8TiledMMAINSA_8MMA_AtomIJNSA_17SM100_MMA_TF32_SSISL_SL_fLi128ELi64ELNSA_4UMMA5MajorE0ELSQ_0ELNSP_7ScaleInE0ELSR_0EEEEEENSA_6LayoutISE_NSB_IJNSC_ILi0EEESV_SV_EEEEENSB_IJNSA_10UnderscoreESY_SY_EEEEENS7_6detail27Sm100ImplicitGemmTileTraitsINSA_20SM90_TMA_LOAD_IM2COLENSA_14ComposedLayoutINSA_7SwizzleILi3ELi4ELi3EEENSA_18smem_ptr_flag_bitsILi32EEENSU_INSB_IJNSC_ILi8EEESI_EEENSB_IJSI_SD_EEEEEEEvEENS12_INSA_13SM90_TMA_LOADES1D_vEEEENS_8epilogue10collective18CollectiveEpilogueINS1I_23Sm100TmaWarpSpecializedILi4ELi2ELi16ELb1ELb0EEEJSK_NSB_IJNSU_ISG_SD_EENSU_INSC_ILi16EEESD_EEEEESL_NSB_IJNSB_IJlllEEESD_SV_EEESL_S1S_NS1I_6fusion15FusionCallbacksIS1M_NS1T_17LinearCombinationISL_fSL_fLNS_15FloatRoundStyleE2EEESK_S1Q_JEEENSA_5SM1004TMEM4LOAD26SM100_TMEM_LOAD_32dp32b16xES13_NS14_INS15_ILi2ELi4ELi3EEES18_NSU_INSB_IJS19_S1O_EEENSB_IJS1O_SD_EEEEEEENSA_39AutoVectorizingCopyWithAssumedAlignmentILi128EEENSA_21SM90_TMA_STORE_IM2COLES27_S29_S29_EEEvvEEEEvNT_6ParamsE,@function
        .size           _ZN7cutlass13device_kernelINS_4conv6kernel13ConvUniversalINS1_16ConvProblemShapeILNS1_8OperatorE0ELi2EEENS1_10collective14CollectiveConvINS1_47MainloopSm100TmaUmmaWarpSpecializedImplicitGemmILS5_0ELi8ELi2ELi1ELi2EN4cute5tupleIJNSA_1CILi1EEESD_SD_EEEEENSB_IJNSC_ILi128EEENSC_ILi64EEENSB_IJNSC_ILi32EEEEEEEEENS_10tfloat32_tESL_NSA_8TiledMMAINSA_8MMA_AtomIJNSA_17SM100_MMA_TF32_SSISL_SL_fLi128ELi64ELNSA_4UMMA5MajorE0ELSQ_0ELNSP_7ScaleInE0ELSR_0EEEEEENSA_6LayoutISE_NSB_IJNSC_ILi0EEESV_SV_EEEEENSB_IJNSA_10UnderscoreESY_SY_EEEEENS7_6detail27Sm100ImplicitGemmTileTraitsINSA_20SM90_TMA_LOAD_IM2COLENSA_14ComposedLayoutINSA_7SwizzleILi3ELi4ELi3EEENSA_18smem_ptr_flag_bitsILi32EEENSU_INSB_IJNSC_ILi8EEESI_EEENSB_IJSI_SD_EEEEEEEvEENS12_INSA_13SM90_TMA_LOADES1D_vEEEENS_8epilogue10collective18CollectiveEpilogueINS1I_23Sm100TmaWarpSpecializedILi4ELi2ELi16ELb1ELb0EEEJSK_NSB_IJNSU_ISG_SD_EENSU_INSC_ILi16EEESD_EEEEESL_NSB_IJNSB_IJlllEEESD_SV_EEESL_S1S_NS1I_6fusion15FusionCallbacksIS1M_NS1T_17LinearCombinationISL_fSL_fLNS_15FloatRoundStyleE2EEESK_S1Q_JEEENSA_5SM1004TMEM4LOAD26SM100_TMEM_LOAD_32dp32b16xES13_NS14_INS15_ILi2ELi4ELi3EEES18_NSU_INSB_IJS19_S1O_EEENSB_IJS1O_SD_EEEEEEENSA_39AutoVectorizingCopyWithAssumedAlignmentILi128EEENSA_21SM90_TMA_STORE_IM2COLES27_S29_S29_EEEvvEEEEvNT_6ParamsE,(.L_x_178 - _ZN7cutlass13device_kernelINS_4conv6kernel13ConvUniversalINS1_16ConvProblemShapeILNS1_8OperatorE0ELi2EEENS1_10collective14CollectiveConvINS1_47MainloopSm100TmaUmmaWarpSpecializedImplicitGemmILS5_0ELi8ELi2ELi1ELi2EN4cute5tupleIJNSA_1CILi1EEESD_SD_EEEEENSB_IJNSC_ILi128EEENSC_ILi64EEENSB_IJNSC_ILi32EEEEEEEEENS_10tfloat32_tESL_NSA_8TiledMMAINSA_8MMA_AtomIJNSA_17SM100_MMA_TF32_SSISL_SL_fLi128ELi64ELNSA_4UMMA5MajorE0ELSQ_0ELNSP_7ScaleInE0ELSR_0EEEEEENSA_6LayoutISE_NSB_IJNSC_ILi0EEESV_SV_EEEEENSB_IJNSA_10UnderscoreESY_SY_EEEEENS7_6detail27Sm100ImplicitGemmTileTraitsINSA_20SM90_TMA_LOAD_IM2COLENSA_14ComposedLayoutINSA_7SwizzleILi3ELi4ELi3EEENSA_18smem_ptr_flag_bitsILi32EEENSU_INSB_IJNSC_ILi8EEESI_EEENSB_IJSI_SD_EEEEEEEvEENS12_INSA_13SM90_TMA_LOADES1D_vEEEENS_8epilogue10collective18CollectiveEpilogueINS1I_23Sm100TmaWarpSpecializedILi4ELi2ELi16ELb1ELb0EEEJSK_NSB_IJNSU_ISG_SD_EENSU_INSC_ILi16EEESD_EEEEESL_NSB_IJNSB_IJlllEEESD_SV_EEESL_S1S_NS1I_6fusion15FusionCallbacksIS1M_NS1T_17LinearCombinationISL_fSL_fLNS_15FloatRoundStyleE2EEESK_S1Q_JEEENSA_5SM1004TMEM4LOAD26SM100_TMEM_LOAD_32dp32b16xES13_NS14_INS15_ILi2ELi4ELi3EEES18_NSU_INSB_IJS19_S1O_EEENSB_IJS1O_SD_EEEEEEENSA_39AutoVectorizingCopyWithAssumedAlignmentILi128EEENSA_21SM90_TMA_STORE_IM2COLES27_S29_S29_EEEvvEEEEvNT_6ParamsE)
        .other          _ZN7cutlass13device_kernelINS_4conv6kernel13ConvUniversalINS1_16ConvProblemShapeILNS1_8OperatorE0ELi2EEENS1_10collective14CollectiveConvINS1_47MainloopSm100TmaUmmaWarpSpecializedImplicitGemmILS5_0ELi8ELi2ELi1ELi2EN4cute5tupleIJNSA_1CILi1EEESD_SD_EEEEENSB_IJNSC_ILi128EEENSC_ILi64EEENSB_IJNSC_ILi32EEEEEEEEENS_10tfloat32_tESL_NSA_8TiledMMAINSA_8MMA_AtomIJNSA_17SM100_MMA_TF32_SSISL_SL_fLi128ELi64ELNSA_4UMMA5MajorE0ELSQ_0ELNSP_7ScaleInE0ELSR_0EEEEEENSA_6LayoutISE_NSB_IJNSC_ILi0EEESV_SV_EEEEENSB_IJNSA_10UnderscoreESY_SY_EEEEENS7_6detail27Sm100ImplicitGemmTileTraitsINSA_20SM90_TMA_LOAD_IM2COLENSA_14ComposedLayoutINSA_7SwizzleILi3ELi4ELi3EEENSA_18smem_ptr_flag_bitsILi32EEENSU_INSB_IJNSC_ILi8EEESI_EEENSB_IJSI_SD_EEEEEEEvEENS12_INSA_13SM90_TMA_LOADES1D_vEEEENS_8epilogue10collective18CollectiveEpilogueINS1I_23Sm100TmaWarpSpecializedILi4ELi2ELi16ELb1ELb0EEEJSK_NSB_IJNSU_ISG_SD_EENSU_INSC_ILi16EEESD_EEEEESL_NSB_IJNSB_IJlllEEESD_SV_EEESL_S1S_NS1I_6fusion15FusionCallbacksIS1M_NS1T_17LinearCombinationISL_fSL_fLNS_15FloatRoundStyleE2EEESK_S1Q_JEEENSA_5SM1004TMEM4LOAD26SM100_TMEM_LOAD_32dp32b16xES13_NS14_INS15_ILi2ELi4ELi3EEES18_NSU_INSB_IJS19_S1O_EEENSB_IJS1O_SD_EEEEEEENSA_39AutoVectorizingCopyWithAssumedAlignmentILi128EEENSA_21SM90_TMA_STORE_IM2COLES27_S29_S29_EEEvvEEEEvNT_6ParamsE,@"STO_CUDA_ENTRY STV_DEFAULT"
_ZN7cutlass13device_kernelINS_4conv6kernel13ConvUniversalINS1_16ConvProblemShapeILNS1_8OperatorE0ELi2EEENS1_10collective14CollectiveConvINS1_47MainloopSm100TmaUmmaWarpSpecializedImplicitGemmILS5_0ELi8ELi2ELi1ELi2EN4cute5tupleIJNSA_1CILi1EEESD_SD_EEEEENSB_IJNSC_ILi128EEENSC_ILi64EEENSB_IJNSC_ILi32EEEEEEEEENS_10tfloat32_tESL_NSA_8TiledMMAINSA_8MMA_AtomIJNSA_17SM100_MMA_TF32_SSISL_SL_fLi128ELi64ELNSA_4UMMA5MajorE0ELSQ_0ELNSP_7ScaleInE0ELSR_0EEEEEENSA_6LayoutISE_NSB_IJNSC_ILi0EEESV_SV_EEEEENSB_IJNSA_10UnderscoreESY_SY_EEEEENS7_6detail27Sm100ImplicitGemmTileTraitsINSA_20SM90_TMA_LOAD_IM2COLENSA_14ComposedLayoutINSA_7SwizzleILi3ELi4ELi3EEENSA_18smem_ptr_flag_bitsILi32EEENSU_INSB_IJNSC_ILi8EEESI_EEENSB_IJSI_SD_EEEEEEEvEENS12_INSA_13SM90_TMA_LOADES1D_vEEEENS_8epilogue10collective18CollectiveEpilogueINS1I_23Sm100TmaWarpSpecializedILi4ELi2ELi16ELb1ELb0EEEJSK_NSB_IJNSU_ISG_SD_EENSU_INSC_ILi16EEESD_EEEEESL_NSB_IJNSB_IJlllEEESD_SV_EEESL_S1S_NS1I_6fusion15FusionCallbacksIS1M_NS1T_17LinearCombinationISL_fSL_fLNS_15FloatRoundStyleE2EEESK_S1Q_JEEENSA_5SM1004TMEM4LOAD26SM100_TMEM_LOAD_32dp32b16xES13_NS14_INS15_ILi2ELi4ELi3EEES18_NSU_INSB_IJS19_S1O_EEENSB_IJS1O_SD_EEEEEEENSA_39AutoVectorizingCopyWithAssumedAlignmentILi128EEENSA_21SM90_TMA_STORE_IM2COLES27_S29_S29_EEEvvEEEEvNT_6ParamsE:
[----:B------:R-:W1:Y:S01]  /*0000*/  LDC R1, c[0x0][0x37c] ;  /* 0x0000df00ff017b82 */ /* 0x000e620000000800 */
[----:B------:R-:W2:Y:S01]  /*0010*/  S2R R88, SR_TID.X ;  /* 0x0000000000587919 */ /* 0x000ea20000002100 */
[----:B------:R-:W3:Y:S01]  /*0020*/  LDCU.64 UR4, c[0x0][0x890] ;  /* 0x00011200ff0477ac */ /* 0x000ee20008000a00 */
[----:B-1----:R-:W-:Y:S01]  /*0030*/  VIADD R1, R1, 0xfffffff8 ;  /* 0xfffffff801017836 */ /* 0x002fe20000000000 */
[----:B------:R-:W-:Y:S02]  /*0040*/  PRMT R79, RZ, 0x7610, R79 ;  /* 0x00007610ff4f7816 */ /* 0x000fe4000000004f */
[----:B------:R-:W-:Y:S01]  /*0050*/  ELECT P5, URZ, PT ;  /* 0x0000000000ff782f */ /* 0x000fe200038a0000 */
[----:B------:R-:W1:Y:S01]  /*0060*/  LDCU.64 UR48, c[0x0][0x358] ;  /* 0x00006b00ff3077ac */ /* 0x000e620008000a00 */
[----:B---3--:R-:W-:-:S04]  /*0070*/  UISETP.NE.U32.AND UP0, UPT, UR4, URZ, UPT ;  /* 0x000000ff0400728c */ /* 0x008fc8000bf05070 */
[----:B------:R-:W-:Y:S01]  /*0080*/  UISETP.NE.AND.EX UP0, UPT, UR5, URZ, UPT, UP0 ;  /* 0x000000ff0500728c */ /* 0x000fe2000bf05300 */
[----:B--2---:R-:W-:-:S05]  /*0090*/  SHF.R.U32.HI R90, RZ, 0x5, R88 ;  /* 0x00000005ff5a7819 */ /* 0x004fca0000011658 */
[----:B------:R-:W2:Y:S02]  /*00a0*/  SHFL.IDX PT, R0, R90, RZ, 0x1f ;  /* 0x00001fff5a007589 */ /* 0x000ea400000e0000 */
[----:B--2---:R-:W-:Y:S01]  /*00b0*/  R2UR UR8, R0 ;  /* 0x00000000000872ca */ /* 0x004fe200000e0000 */
[----:B-1----:R-:W-:-:S14]  /*00c0*/  BRA.U UP0, `(.L_x_0) ;  /* 0x00000001002c7547 */ /* 0x002fdc000b800000 */
[----:B------:R-:W1:Y:S02]  /*00d0*/  LDCU.64 UR6, c[0x0][0x888] ;  /* 0x00011100ff0677ac */ /* 0x000e640008000a00 */
[----:B-1----:R-:W-:-:S04]  /*00e0*/  UISETP.NE.U32.AND UP0, UPT, UR6, URZ, UPT ;  /* 0x000000ff0600728c */ /* 0x002fc8000bf05070 */
[----:B------:R-:W-:-:S09]  /*00f0*/  UISETP.NE.AND.EX UP0, UPT, UR7, URZ, UPT, UP0 ;  /* 0x000000ff0700728c */ /* 0x000fd2000bf05300 */
[----:B------:R-:W-:Y:S05]  /*0100*/  BRA.U !UP0, `(.L_x_1) ;  /* 0x0000000108107547 */ /* 0x000fea000b800000 */
[----:B------:R-:W1:Y:S02]  /*0110*/  LDC.64 R2, c[0x0][0x888] ;  /* 0x00022200ff027b82 */ /* 0x000e640000000a00 */
[----:B-1----:R1:W5:Y:S01]  /*0120*/  LDG.E R35, desc[UR48][R2.64] ;  /* 0x0000003002237981 */ /* 0x002362000c1e1900 */
[----:B------:R-:W-:Y:S01]  /*0130*/  HFMA2 R79, -RZ, RZ, 0, 5.9604644775390625e-08 ;  /* 0x00000001ff4f7431 */ /* 0x000fe200000001ff */
[----:B------:R-:W-:Y:S05]  /*0140*/  BRA `(.L_x_0) ;  /* 0x00000000000c7947 */ /* 0x000fea0003800000 */
.L_x_1:
[----:B------:R-:W1:Y:S01]  /*0150*/  LDCU UR6, c[0x0][0x880] ;  /* 0x00011000ff0677ac */ /* 0x000e620008000800 */
[----:B------:R-:W-:Y:S01]  /*0160*/  HFMA2 R79, -RZ, RZ, 0, 5.9604644775390625e-08 ;  /* 0x00000001ff4f7431 */ /* 0x000fe200000001ff */
[----:B-1----:R-:W-:-:S07]  /*0170*/  MOV R35, UR6 ;  /* 0x0000000600237c02 */ /* 0x002fce0008000f00 */
.L_x_0:
[----:B------:R-:W2:Y:S02]  /*0180*/  LDCU.64 UR6, c[0x0][0x8b0] ;  /* 0x00011600ff0677ac */ /* 0x000ea40008000a00 */
[----:B--2---:R-:W-:-:S04]  /*0190*/  UISETP.NE.U32.AND UP0, UPT, UR6, URZ, UPT ;  /* 0x000000ff0600728c */ /* 0x004fc8000bf05070 */
[----:B------:R-:W-:-:S09]  /*01a0*/  UISETP.NE.AND.EX UP0, UPT, UR7, URZ, UPT, UP0 ;  /* 0x000000ff0700728c */ /* 0x000fd2000bf05300 */
[----:B------:R-:W-:Y:S05]  /*01b0*/  BRA.U UP0, `(.L_x_2) ;  /* 0x0000000100247547 */ /* 0x000fea000b800000 */
[----:B------:R-:W2:Y:S02]  /*01c0*/  LDCU.64 UR6, c[0x0][0x8a8] ;  /* 0x00011500ff0677ac */ /* 0x000ea40008000a00 */
[----:B--2---:R-:W-:-:S04]  /*01d0*/  UISETP.NE.U32.AND UP0, UPT, UR6, URZ, UPT ;  /* 0x000000ff0600728c */ /* 0x004fc8000bf05070 */
[----:B------:R-:W-:-:S09]  /*01e0*/  UISETP.NE.AND.EX UP0, UPT, UR7, URZ, UPT, UP0 ;  /* 0x000000ff0700728c */ /* 0x000fd2000bf05300 */
[----:B------:R-:W-:Y:S05]  /*01f0*/  BRA.U !UP0, `(.L_x_3) ;  /* 0x00000001080c7547 */ /* 0x000fea000b800000 */
[----:B-1----:R-:W1:Y:S02]  /*0200*/  LDC.64 R2, c[0x0][0x8a8] ;  /* 0x00022a00ff027b82 */ /* 0x002e640000000a00 */
[----:B-1----:R2:W5:Y:S01]  /*0210*/  LDG.E R33, desc[UR48][R2.64] ;  /* 0x0000003002217981 */ /* 0x002562000c1e1900 */
[----:B------:R-:W-:Y:S05]  /*0220*/  BRA `(.L_x_2) ;  /* 0x0000000000087947 */ /* 0x000fea0003800000 */
.L_x_3:
[----:B------:R-:W2:Y:S02]  /*0230*/  LDCU UR6, c[0x0][0x8a0] ;  /* 0x00011400ff0677ac */ /* 0x000ea40008000800 */
[----:B--2---:R-:W-:Y:S02]  /*0240*/  MOV R33, UR6 ;  /* 0x0000000600217c02 */ /* 0x004fe40008000f00 */
.L_x_2:
[----:B------:R-:W-:Y:S01]  /*0250*/  IMAD.U32 R0, RZ, RZ, UR8 ;  /* 0x00000008ff007e24 */ /* 0x000fe2000f8e00ff */
[----:B------:R-:W-:Y:S04]  /*0260*/  BSSY.RECONVERGENT B0, `(.L_x_4) ;  /* 0x000000c000007945 */ /* 0x000fe80003800200 */
[C---:B------:R-:W-:Y:S02]  /*0270*/  ISETP.NE.OR P1, PT, R0.reuse, 0x1, !P5 ;  /* 0x000000010000780c */ /* 0x040fe40006f25670 */
[----:B------:R-:W-:-:S11]  /*0280*/  ISETP.NE.OR P0, PT, R0, 0x3, !P5 ;  /* 0x000000030000780c */ /* 0x000fd60006f05670 */
[----:B------:R-:W-:Y:S05]  /*0290*/  @P1 BRA `(.L_x_5) ;  /* 0x0000000000201947 */ /* 0x000fea0003800000 */
[----:B------:R-:W3:Y:S02]  /*02a0*/  LDCU.64 UR6, c[0x0][0x348] ;  /* 0x00006900ff0677ac */ /* 0x000ee40008000a00 */
[----:B---3--:R-:W-:Y:S02]  /*02b0*/  UIADD3 UR10, UP1, UPT, UR6, 0x80, URZ ;  /* 0x00000080060a7890 */ /* 0x008fe4000ff3e0ff */
[----:B------:R-:W-:Y:S02]  /*02c0*/  UIADD3 UR6, UP0, UPT, UR6, 0x180, URZ ;  /* 0x0000018006067890 */ /* 0x000fe4000ff1e0ff */
[----:B------:R-:W-:Y:S02]  /*02d0*/  UIADD3.X UR11, UPT, UPT, URZ, UR7, URZ, UP1, !UPT ;  /* 0x00000007ff0b7290 */ /* 0x000fe40008ffe4ff */
[----:B------:R-:W-:-:S07]  /*02e0*/  UIADD3.X UR7, UPT, UPT, URZ, UR7, URZ, UP0, !UPT ;  /* 0x00000007ff077290 */ /* 0x000fce00087fe4ff */
[----:B------:R3:W-:Y:S02]  /*02f0*/  UTMACCTL.PF [UR10] ;  /* 0x000000000a0079b9 */ /* 0x0007e40008040000 */
[----:B------:R3:W-:Y:S02]  /*0300*/  UTMACCTL.PF [UR6] ;  /* 0x00000000060079b9 */ /* 0x0007e40008040000 */
[----:B---3--:R-:W-:Y:S01]  /*0310*/  NOP ;  /* 0x0000000000007918 */ /* 0x008fe20000000000 */
.L_x_5:
[----:B------:R-:W-:Y:S05]  /*0320*/  BSYNC.RECONVERGENT B0 ;  /* 0x0000000000007941 */ /* 0x000fea0003800200 */
.L_x_4:
[----:B------:R-:W-:Y:S04]  /*0330*/  BSSY.RECONVERGENT B0, `(.L_x_6) ;  /* 0x000000a000007945 */ /* 0x000fe80003800200 */
        /* <DEDUP_REMOVED lines=9> */
.L_x_7:
[----:B------:R-:W-:Y:S05]  /*03d0*/  BSYNC.RECONVERGENT B0 ;  /* 0x0000000000007941 */ /* 0x000fea0003800200 */
.L_x_6:
[----:B------:R-:W3:Y:S01]  /*03e0*/  LDCU.64 UR6, c[0x0][0x888] ;  /* 0x00011100ff0677ac */ /* 0x000ee20008000a00 */
[----:B------:R-:W-:Y:S02]  /*03f0*/  UISETP.EQ.U32.AND UP1, UPT, UR4, URZ, UPT ;  /* 0x000000ff0400728c */ /* 0x000fe4000bf22070 */
[----:B------:R-:W-:Y:S02]  /*0400*/  UPLOP3.LUT UP2, UPT, UPT, UPT, UPT, 0x80, 0x8 ;  /* 0x000000000008789c */ /* 0x000fe40003f4f070 */
[----:B---3--:R-:W-:-:S04]  /*0410*/  UISETP.NE.U32.AND UP0, UPT, UR6, URZ, UPT ;  /* 0x000000ff0600728c */ /* 0x008fc8000bf05070 */
[----:B------:R-:W-:-:S04]  /*0420*/  UISETP.NE.AND.EX UP0, UPT, UR7, URZ, UPT, UP0 ;  /* 0x000000ff0700728c */ /* 0x000fc8000bf05300 */
[----:B------:R-:W-:-:S04]  /*0430*/  UISETP.EQ.OR.EX UP3, UPT, UR5, URZ, !UP0, UP1 ;  /* 0x000000ff0500728c */ /* 0x000fc8000c762710 */
[----:B------:R-:W-:-:S05]  /*0440*/  UP2UR UR53, UPR, URZ, 0x8 ;  /* 0x00000008ff357883 */ /* 0x000fca0008000000 */
[----:B------:R-:W-:Y:S07]  /*0450*/  BRA.U !UP3, `(.L_x_8) ;  /* 0x000000010b207547 */ /* 0x000fee000b800000 */
[----:B------:R-:W-:Y:S01]  /*0460*/  UISETP.NE.U32.AND UP2, UPT, UR4, URZ, UPT ;  /* 0x000000ff0400728c */ /* 0x000fe2000bf45070 */
[----:B-----5:R-:W-:Y:S01]  /*0470*/  FSETP.NEU.AND P0, PT, R35, RZ, PT ;  /* 0x000000ff2300720b */ /* 0x020fe20003f0d000 */
[----:B------:R-:W-:Y:S02]  /*0480*/  USEL UR4, URZ, 0xffffffff, UP0 ;  /* 0xffffffffff047887 */ /* 0x000fe40008000000 */
[----:B------:R-:W-:-:S10]  /*0490*/  UISETP.NE.AND.EX UP2, UPT, UR5, URZ, UPT, UP2 ;  /* 0x000000ff0500728c */ /* 0x000fd4000bf45320 */
[----:B------:R-:W-:Y:S01]  /*04a0*/  VOTEU.ANY UP1, P0 ;  /* 0x0000000000ff7886 */ /* 0x000fe20000020100 */
[----:B------:R-:W-:-:S04]  /*04b0*/  @!UP2 USEL UR4, URZ, 0xffffffff, UP1 ;  /* 0xffffffffff04a887 */ /* 0x000fc80008800000 */
[----:B------:R-:W-:-:S04]  /*04c0*/  ULOP3.LUT UR4, UR4, 0x1, URZ, 0xc0, !UPT ;  /* 0x0000000104047892 */ /* 0x000fc8000f8ec0ff */
[----:B------:R-:W-:-:S11]  /*04d0*/  UISETP.NE.U32.AND UP2, UPT, UR4, 0x1, UPT ;  /* 0x000000010400788c */ /* 0x000fd6000bf45070 */
.L_x_8:
[----:B-12---:R-:W1:Y:S01]  /*04e0*/  SHFL.IDX PT, R2, R90, RZ, 0x1f ;  /* 0x00001fff5a027589 */ /* 0x006e6200000e0000 */
[----:B------:R-:W-:-:S04]  /*04f0*/  UISETP.NE.AND UP1, UPT, UR8, 0x2, UPT ;  /* 0x000000020800788c */ /* 0x000fc8000bf25270 */
[----:B------:R-:W-:Y:S01]  /*0500*/  USEL UR6, URZ, 0x1, UP1 ;  /* 0x00000001ff067887 */ /* 0x000fe20008800000 */
[----:B-1----:R-:W-:-:S13]  /*0510*/  ISETP.NE.AND P0, PT, R2, RZ, PT ;  /* 0x000000ff0200720c */ /* 0x002fda0003f05270 */
[----:B------:R-:W-:Y:S05]  /*0520*/  @P0 BRA `(.L_x_9) ;  /* 0x0000000000680947 */ /* 0x000fea0003800000 */
[----:B------:R-:W1:Y:S01]  /*0530*/  S2UR UR5, SR_CgaCtaId ;  /* 0x00000000000579c3 */ /* 0x000e620000008800 */
[----:B------:R-:W-:Y:S01]  /*0540*/  UMOV UR7, 0x400 ;  /* 0x0000040000077882 */ /* 0x000fe20000000000 */
[----:B------:R-:W-:Y:S01]  /*0550*/  UMOV UR4, 0x1 ;  /* 0x0000000100047882 */ /* 0x000fe20000000000 */
[----:B------:R-:W-:Y:S01]  /*0560*/  ELECT P0, URZ, PT ;  /* 0x0000000000ff782f */ /* 0x000fe20003800000 */
[----:B------:R-:W-:-:S04]  /*0570*/  UIADD3 UR10, UPT, UPT, -UR4, 0x100000, URZ ;  /* 0x00100000040a7890 */ /* 0x000fc8000fffe1ff */
[----:B------:R-:W-:Y:S02]  /*0580*/  USHF.L.U32 UR11, UR10, 0xb, URZ ;  /* 0x0000000b0a0b7899 */ /* 0x000fe400080006ff */
[----:B------:R-:W-:Y:S02]  /*0590*/  USHF.L.U32 UR10, UR10, 0x1, URZ ;  /* 0x000000010a0a7899 */ /* 0x000fe400080006ff */
[----:B-1----:R-:W-:Y:S01]  /*05a0*/  ULEA UR5, UR5, UR7, 0x18 ;  /* 0x0000000705057291 */ /* 0x002fe2000f8ec0ff */
[----:B------:R-:W1:Y:S11]  /*05b0*/  FENCE.VIEW.ASYNC.S ;  /* 0x00000000000073c6 */ /* 0x000e760000000000 */
[----:B-1----:R1:W2:Y:S01]  /*05c0*/  SYNCS.EXCH.64 URZ, [UR5], UR10 ;  /* 0x0000000a05ff75b2 */ /* 0x0022a20008000100 */
[----:B------:R1:W3:Y:S01]  /*05d0*/  SYNCS.EXCH.64 URZ, [UR5+0x40], UR10 ;  /* 0x0000400a05ff75b2 */ /* 0x0002e20008000100 */
[----:B------:R1:W4:Y:S01]  /*05e0*/  SYNCS.EXCH.64 URZ, [UR5+0x8], UR10 ;  /* 0x0000080a05ff75b2 */ /* 0x0003220008000100 */
[----:B------:R1:W1:Y:S01]  /*05f0*/  SYNCS.EXCH.64 URZ, [UR5+0x48], UR10 ;  /* 0x0000480a05ff75b2 */ /* 0x0002620008000100 */
        /* <DEDUP_REMOVED lines=12> */
[----:B------:R-:W-:Y:S01]  /*06c0*/  NOP ;  /* 0x0000000000007918 */ /* 0x000fe20000000000 */
.L_x_9:
[----:B------:R-:W2:Y:S01]  /*06d0*/  SHFL.IDX PT, R2, R90, RZ, 0x1f ;  /* 0x00001fff5a027589 */ /* 0x000ea200000e0000 */
[----:B------:R-:W-:Y:S01]  /*06e0*/  NOP ;  /* 0x0000000000007918 */ /* 0x000fe20000000000 */
[----:B--2---:R-:W-:-:S13]  /*06f0*/  ISETP.NE.AND P0, PT, R2, 0x1, PT ;  /* 0x000000010200780c */ /* 0x004fda0003f05270 */
[----:B------:R-:W-:Y:S05]  /*0700*/  @P0 BRA `(.L_x_10) ;  /* 0x0000000000580947 */ /* 0x000fea0003800000 */
[----:B------:R-:W2:Y:S01]  /*0710*/  S2UR UR7, SR_CgaCtaId ;  /* 0x00000000000779c3 */ /* 0x000ea20000008800 */
[----:B------:R-:W-:Y:S01]  /*0720*/  UMOV UR9, 0x400 ;  /* 0x0000040000097882 */ /* 0x000fe20000000000 */
[----:B-1----:R-:W-:Y:S01]  /*0730*/  UMOV UR5, 0x20 ;  /* 0x0000002000057882 */ /* 0x002fe20000000000 */
[----:B------:R-:W-:Y:S01]  /*0740*/  UMOV UR4, 0x80 ;  /* 0x0000008000047882 */ /* 0x000fe20000000000 */
[----:B------:R-:W-:-:S04]  /*0750*/  UIADD3 UR10, UPT, UPT, -UR5, 0x100000, URZ ;  /* 0x00100000050a7890 */ /* 0x000fc8000fffe1ff */
[----:B------:R-:W-:Y:S02]  /*0760*/  USHF.L.U32 UR11, UR10, 0xb, URZ ;  /* 0x0000000b0a0b7899 */ /* 0x000fe400080006ff */
[----:B------:R-:W-:Y:S02]  /*0770*/  USHF.L.U32 UR10, UR10, 0x1, URZ ;  /* 0x000000010a0a7899 */ /* 0x000fe400080006ff */
[----:B------:R-:W-:-:S04]  /*0780*/  UIADD3 UR4, UPT, UPT, -UR4, 0x100000, URZ ;  /* 0x0010000004047890 */ /* 0x000fc8000fffe1ff */
[----:B------:R-:W-:Y:S02]  /*0790*/  USHF.L.U32 UR5, UR4, 0xb, URZ ;  /* 0x0000000b04057899 */ /* 0x000fe400080006ff */
[----:B------:R-:W-:Y:S01]  /*07a0*/  USHF.L.U32 UR4, UR4, 0x1, URZ ;  /* 0x0000000104047899 */ /* 0x000fe200080006ff */
[----:B------:R-:W-:Y:S01]  /*07b0*/  ELECT P0, URZ, PT ;  /* 0x0000000000ff782f */ /* 0x000fe20003800000 */
[----:B--2---:R-:W-:Y:S01]  /*07c0*/  ULEA UR7, UR7, UR9, 0x18 ;  /* 0x0000000907077291 */ /* 0x004fe2000f8ec0ff */
[----:B------:R-:W1:Y:S11]  /*07d0*/  FENCE.VIEW.ASYNC.S ;  /* 0x00000000000073c6 */ /* 0x000e760000000000 */
[----:B-1----:R2:W1:Y:S01]  /*07e0*/  SYNCS.EXCH.64 URZ, [UR7+0x80], UR10 ;  /* 0x0000800a07ff75b2 */ /* 0x0024620008000100 */
[----:B------:R2:W1:Y:S01]  /*07f0*/  SYNCS.EXCH.64 URZ, [UR7+0xa0], UR4 ;  /* 0x0000a00407ff75b2 */ /* 0x0004620008000100 */
[----:B------:R2:W1:Y:S01]  /*0800*/  SYNCS.EXCH.64 URZ, [UR7+0x88], UR10 ;  /* 0x0000880a07ff75b2 */ /* 0x0004620008000100 */
[----:B------:R2:W1:Y:S01]  /*0810*/  SYNCS.EXCH.64 URZ, [UR7+0xa8], UR4 ;  /* 0x0000a80407ff75b2 */ /* 0x0004620008000100 */
[----:B------:R2:W1:Y:S01]  /*0820*/  SYNCS.EXCH.64 URZ, [UR7+0x90], UR10 ;  /* 0x0000900a07ff75b2 */ /* 0x0004620008000100 */
[----:B------:R2:W1:Y:S01]  /*0830*/  SYNCS.EXCH.64 URZ, [UR7+0xb0], UR4 ;  /* 0x0000b00407ff75b2 */ /* 0x0004620008000100 */
[----:B------:R2:W1:Y:S01]  /*0840*/  SYNCS.EXCH.64 URZ, [UR7+0x98], UR10 ;  /* 0x0000980a07ff75b2 */ /* 0x0004620008000100 */
[----:B------:R2:W1:Y:S02]  /*0850*/  SYNCS.EXCH.64 URZ, [UR7+0xb8], UR4 ;  /* 0x0000b80407ff75b2 */ /* 0x0004640008000100 */
[----:B--2---:R-:W-:Y:S01]  /*0860*/  NOP ;  /* 0x0000000000007918 */ /* 0x004fe20000000000 */
.L_x_10:
[----:B------:R-:W2:Y:S01]  /*0870*/  SHFL.IDX PT, R2, R90, RZ, 0x1f ;  /* 0x00001fff5a027589 */ /* 0x000ea200000e0000 */
[----:B------:R-:W-:Y:S01]  /*0880*/  NOP ;  /* 0x0000000000007918 */ /* 0x000fe20000000000 */
[----:B--2---:R-:W-:-:S13]  /*0890*/  ISETP.NE.AND P0, PT, R2, 0x3, PT ;  /* 0x000000030200780c */ /* 0x004fda0003f05270 */
[----:B------:R-:W-:Y:S05]  /*08a0*/  @P0 BRA `(.L_x_11) ;  /* 0x0000000000300947 */ /* 0x000fea0003800000 */
[----:B-1----:R-:W1:Y:S01]  /*08b0*/  S2UR UR5, SR_CgaCtaId ;  /* 0x00000000000579c3 */ /* 0x002e620000008800 */
        /* <DEDUP_REMOVED lines=8> */
[----:B-1----:R2:W1:Y:S01]  /*0940*/  SYNCS.EXCH.64 URZ, [UR5+0xc0], UR10 ;  /* 0x0000c00a05ff75b2 */ /* 0x0024620008000100 */
[----:B------:R2:W1:Y:S02]  /*0950*/  SYNCS.EXCH.64 URZ, [UR5+0xc8], UR10 ;  /* 0x0000c80a05ff75b2 */ /* 0x0004640008000100 */
[----:B--2---:R-:W-:Y:S01]  /*0960*/  NOP ;  /* 0x0000000000007918 */ /* 0x004fe20000000000 */
.L_x_11:
[----:B------:R-:W2:Y:S01]  /*0970*/  SHFL.IDX PT, R2, R90, RZ, 0x1f ;  /* 0x00001fff5a027589 */ /* 0x000ea200000e0000 */
[----:B------:R-:W-:Y:S01]  /*0980*/  NOP ;  /* 0x0000000000007918 */ /* 0x000fe20000000000 */
[----:B--2---:R-:W-:-:S13]  /*0990*/  ISETP.NE.AND P0, PT, R2, 0x4, PT ;  /* 0x000000040200780c */ /* 0x004fda0003f05270 */
[----:B------:R-:W-:Y:S05]  /*09a0*/  @P0 BRA `(.L_x_12) ;  /* 0x0000000000440947 */ /* 0x000fea0003800000 */
[----:B-1----:R-:W1:Y:S01]  /*09b0*/  S2UR UR5, SR_CgaCtaId ;  /* 0x00000000000579c3 */ /* 0x002e620000008800 */
[----:B------:R-:W-:Y:S01]  /*09c0*/  UMOV UR9, 0x100 ;  /* 0x0000010000097882 */ /* 0x000fe20000000000 */
[----:B------:R-:W-:Y:S01]  /*09d0*/  UMOV UR7, 0x400 ;  /* 0x0000040000077882 */ /* 0x000fe20000000000 */
[----:B------:R-:W-:Y:S01]  /*09e0*/  USEL UR9, UR9, 0xe0, UP2 ;  /* 0x000000e009097887 */ /* 0x000fe20009000000 */
[----:B------:R-:W-:Y:S01]  /*09f0*/  UMOV UR4, 0x1 ;  /* 0x0000000100047882 */ /* 0x000fe20000000000 */
[----:B------:R-:W-:Y:S01]  /*0a00*/  ELECT P0, URZ, PT ;  /* 0x0000000000ff782f */ /* 0x000fe20003800000 */
[----:B------:R-:W-:-:S04]  /*0a10*/  UIADD3 UR10, UPT, UPT, -UR4, 0x100000, URZ ;  /* 0x00100000040a7890 */ /* 0x000fc8000fffe1ff */
[----:B------:R-:W-:Y:S02]  /*0a20*/  USHF.L.U32 UR11, UR10, 0xb, URZ ;  /* 0x0000000b0a0b7899 */ /* 0x000fe400080006ff */
[----:B------:R-:W-:Y:S02]  /*0a30*/  USHF.L.U32 UR10, UR10, 0x1, URZ ;  /* 0x000000010a0a7899 */ /* 0x000fe400080006ff */
        /* <DEDUP_REMOVED lines=8> */
.L_x_12:
        /* <DEDUP_REMOVED lines=20> */
[----:B------:R2:W1:Y:S02]  /*0c00*/  SYNCS.EXCH.64 URZ, [UR7+0xf8], UR4 ;  /* 0x0000f80407ff75b2 */ /* 0x0004640008000100 */
[----:B--2---:R-:W-:Y:S01]  /*0c10*/  NOP ;  /* 0x0000000000007918 */ /* 0x004fe20000000000 */
.L_x_13:
[----:B-1----:R-:W1:Y:S01]  /*0c20*/  S2UR UR5, SR_CTAID.X ;  /* 0x00000000000579c3 */ /* 0x002e620000002500 */
[----:B------:R-:W-:-:S05]  /*0c30*/  CS2R.32 R78, SR_CgaSize ;  /* 0x00000000004e7805 */ /* 0x000fca0000008a00 */
[----:B------:R-:W-:-:S05]  /*0c40*/  IMAD R78, R78, -0xa0, RZ ;  /* 0xffffff604e4e7824 */ /* 0x000fca00078e02ff */
[----:B------:R-:W-:-:S14]  /*0c50*/  R2UR UR9, R78 ;  /* 0x000000004e0972ca */ /* 0x000fdc00000e0000 */
[----:B------:R-:W2:Y:S01]  /*0c60*/  LDCU UR9, c[0x0][UR9+0x2b0] ;  /* 0x00005600090977ac */ /* 0x000ea20008000800 */
[----:B------:R-:W-:Y:S01]  /*0c70*/  NOP ;  /* 0x0000000000007918 */ /* 0x000fe20000000000 */
[----:B------:R-:W-:-:S05]  /*0c80*/  CS2R.32 R78, SR_CgaSize ;  /* 0x00000000004e7805 */ /* 0x000fca0000008a00 */
[----:B------:R-:W-:-:S05]  /*0c90*/  IMAD R78, R78, -0xa0, RZ ;  /* 0xffffff604e4e7824 */ /* 0x000fca00078e02ff */
[----:B------:R-:W-:-:S14]  /*0ca0*/  R2UR UR7, R78 ;  /* 0x000000004e0772ca */ /* 0x000fdc00000e0000 */
[----:B------:R-:W3:Y:S01]  /*0cb0*/  LDCU UR7, c[0x0][UR7+0x2b4] ;  /* 0x00005680070777ac */ /* 0x000ee20008000800 */
[----:B------:R-:W4:Y:S08]  /*0cc0*/  S2UR UR4, SR_CTAID.Y ;  /* 0x00000000000479c3 */ /* 0x000f300000002600 */
[----:B------:R-:W3:Y:S01]  /*0cd0*/  LDC R9, c[0x0][0xb24] ;  /* 0x0002c900ff097b82 */ /* 0x000ee20000000800 */
[----:B-1----:R-:W-:-:S02]  /*0ce0*/  I2FP.F32.U32 R5, UR5 ;  /* 0x0000000500057c45 */ /* 0x002fc40008201000 */
[----:B------:R-:W-:-:S05]  /*0cf0*/  CS2R.32 R3, SR_CgaSize ;  /* 0x0000000000037805 */ /* 0x000fca0000008a00 */
[----:B------:R-:W-:-:S06]  /*0d00*/  IMAD R3, R3, -0xa0, RZ ;  /* 0xffffff6003037824 */ /* 0x000fcc00078e02ff */
[----:B------:R-:W1:Y:S01]  /*0d10*/  LDC R3, c[0x0][R3+0x2a0] ;  /* 0x0000a80003037b82 */ /* 0x000e620000000800 */
[----:B------:R-:W-:Y:S01]  /*0d20*/  MOV R19, UR5 ;  /* 0x0000000500137c02 */ /* 0x000fe20008000f00 */
[----:B--2---:R-:W-:Y:S01]  /*0d30*/  FMUL R5, R5, UR9 ;  /* 0x0000000905057c20 */ /* 0x004fe20008400000 */
[----:B----4-:R-:W-:Y:S02]  /*0d40*/  I2FP.F32.U32 R4, UR4 ;  /* 0x0000000400047c45 */ /* 0x010fe40008201000 */
[----:B------:R-:W-:-:S05]  /*0d50*/  CS2R.32 R2, SR_CgaSize ;  /* 0x0000000000027805 */ /* 0x000fca0000008a00 */
[----:B------:R-:W-:-:S06]  /*0d60*/  IMAD R2, R2, -0xa0, RZ ;  /* 0xffffff6002027824 */ /* 0x000fcc00078e02ff */
[----:B------:R-:W2:Y:S01]  /*0d70*/  LDC R2, c[0x0][R2+0x2a4] ;  /* 0x0000a90002027b82 */ /* 0x000ea20000000800 */
[----:B------:R-:W4:Y:S01]  /*0d80*/  F2I.U32.TRUNC.NTZ R78, R5 ;  /* 0x00000005004e7305 */ /* 0x000f22000020f000 */
[----:B------:R-:W-:Y:S01]  /*0d90*/  MOV R16, UR4 ;  /* 0x0000000400107c02 */ /* 0x000fe20008000f00 */
[----:B---3--:R-:W-:-:S05]  /*0da0*/  FMUL R4, R4, UR7 ;  /* 0x0000000704047c20 */ /* 0x008fca0008400000 */
[----:B------:R-:W-:Y:S01]  /*0db0*/  BAR.SYNC.DEFER_BLOCKING 0x0 ;  /* 0x0000000000007b1d */ /* 0x000fe20000010000 */
[----:B------:R-:W-:-:S05]  /*0dc0*/  ISETP.GE.AND P0, PT, R9, 0x1, PT ;  /* 0x000000010900780c */ /* 0x000fca0003f06270 */
[----:B------:R-:W3:Y:S02]  /*0dd0*/  F2I.U32.TRUNC.NTZ R51, R4 ;  /* 0x0000000400337305 */ /* 0x000ee4000020f000 */
[----:B------:R-:W2:Y:S01]  /*0de0*/  S2UR UR57, SR_CTAID.Z ;  /* 0x00000000003979c3 */ /* 0x000ea20000002700 */
[----:B----4-:R-:W-:-:S05]  /*0df0*/  IADD3 R78, PT, PT, -R78, RZ, RZ ;  /* 0x000000ff4e4e7210 */ /* 0x010fca0007ffe1ff */
[----:B-1----:R-:W-:Y:S01]  /*0e00*/  IMAD R78, R3, R78, UR5 ;  /* 0x00000005034e7e24 */ /* 0x002fe2000f8e024e */
[----:B---3--:R-:W-:-:S05]  /*0e10*/  IADD3 R51, PT, PT, -R51, RZ, RZ ;  /* 0x000000ff33337210 */ /* 0x008fca0007ffe1ff */
[----:B--2---:R-:W-:Y:S01]  /*0e20*/  IMAD R51, R2, R51, UR4 ;  /* 0x0000000402337e24 */ /* 0x004fe2000f8e0233 */
[----:B------:R-:W-:Y:S06]  /*0e30*/  @!P0 BRA `(.L_x_14) ;  /* 0x0000000000b88947 */ /* 0x000fec0003800000 */
[----:B------:R-:W1:Y:S01]  /*0e40*/  LDC.64 R4, c[0x0][0xb18] ;  /* 0x0002c600ff047b82 */ /* 0x000e620000000a00 */
[----:B------:R-:W-:-:S07]  /*0e50*/  ISETP.NE.AND P0, PT, R9, 0x1, PT ;  /* 0x000000010900780c */ /* 0x000fce0003f05270 */
[----:B------:R-:W2:Y:S08]  /*0e60*/  LDC R10, c[0x0][0xb0c] ;  /* 0x0002c300ff0a7b82 */ /* 0x000eb00000000800 */
[----:B------:R-:W3:Y:S08]  /*0e70*/  LDC R11, c[0x0][0x370] ;  /* 0x0000dc00ff0b7b82 */ /* 0x000ef00000000800 */
[----:B------:R-:W4:Y:S01]  /*0e80*/  LDC R12, c[0x0][0x374] ;  /* 0x0000dd00ff0c7b82 */ /* 0x000f220000000800 */
[----:B-1----:R-:W-:-:S07]  /*0e90*/  ISETP.NE.AND P1, PT, R4, 0x1, PT ;  /* 0x000000010400780c */ /* 0x002fce0003f25270 */
[----:B------:R-:W3:Y:S01]  /*0ea0*/  LDC.64 R6, c[0x0][0xb10] ;  /* 0x0002c400ff067b82 */ /* 0x000ee20000000a00 */
[----:B--2---:R-:W-:-:S07]  /*0eb0*/  ISETP.NE.AND P2, PT, R10, 0x1, PT ;  /* 0x000000010a00780c */ /* 0x004fce0003f45270 */
[----:B------:R-:W1:Y:S08]  /*0ec0*/  LDC R8, c[0x0][0xb20] ;  /* 0x0002c800ff087b82 */ /* 0x000e700000000800 */
[----:B------:R-:W2:Y:S01]  /*0ed0*/  LDC.64 R2, c[0x0][0xb28] ;  /* 0x0002ca00ff027b82 */ /* 0x000ea20000000a00 */
[----:B----4-:R-:W-:-:S04]  /*0ee0*/  IMAD.HI.U32 R13, R12, R5, RZ ;  /* 0x000000050c0d7227 */ /* 0x010fc800078e00ff */
[----:B------:R-:W-:-:S04]  /*0ef0*/  IMAD.HI.U32 R5, R16, R5, RZ ;  /* 0x0000000510057227 */ /* 0x000fc800078e00ff */
[----:B---3--:R-:W-:-:S04]  /*0f00*/  IMAD.HI.U32 R14, R11, R6, RZ ;  /* 0x000000060b0e7227 */ /* 0x008fc800078e00ff */
[C---:B------:R-:W-:Y:S01]  /*0f10*/  IMAD.HI.U32 R18, R19.reuse, R6, RZ ;  /* 0x0000000613127227 */ /* 0x040fe200078e00ff */
[-C--:B------:R-:W-:Y:S02]  /*0f20*/  @P2 SHF.R.U32.HI R11, RZ, R7.reuse, R14 ;  /* 0x00000007ff0b2219 */ /* 0x080fe4000001160e */
[-C--:B-1----:R-:W-:Y:S02]  /*0f30*/  @P1 SHF.R.U32.HI R12, RZ, R8.reuse, R13 ;  /* 0x00000008ff0c1219 */ /* 0x082fe4000001160d */
[----:B------:R-:W-:Y:S02]  /*0f40*/  SHF.R.U32.HI R5, RZ, R8, R5 ;  /* 0x00000008ff057219 */ /* 0x000fe40000011605 */
[----:B------:R-:W-:Y:S02]  /*0f50*/  SHF.R.U32.HI R18, RZ, R7, R18 ;  /* 0x00000007ff127219 */ /* 0x000fe40000011612 */
[----:B------:R-:W-:Y:S01]  /*0f60*/  SEL R5, R16, R5, !P1 ;  /* 0x0000000510057207 */ /* 0x000fe20004800000 */
[----:B--2---:R-:W-:Y:S01]  /*0f70*/  IMAD.HI.U32 R14, R12, R2, RZ ;  /* 0x000000020c0e7227 */ /* 0x004fe200078e00ff */
[----:B------:R-:W-:-:S02]  /*0f80*/  SEL R7, R19, R18, !P2 ;  /* 0x0000001213077207 */ /* 0x000fc40005000000 */
[----:B------:R-:W-:Y:S01]  /*0f90*/  IADD3 R13, PT, PT, -R5, RZ, RZ ;  /* 0x000000ff050d7210 */ /* 0x000fe20007ffe1ff */
[----:B------:R-:W-:Y:S01]  /*0fa0*/  IMAD.HI.U32 R6, R11, R2, RZ ;  /* 0x000000020b067227 */ /* 0x000fe200078e00ff */
[----:B------:R-:W-:-:S03]  /*0fb0*/  @P0 SHF.R.U32.HI R12, RZ, R3, R14 ;  /* 0x00000003ff0c0219 */ /* 0x000fc6000001160e */
[----:B------:R-:W-:Y:S01]  /*0fc0*/  IMAD R13, R4, R13, R16 ;  /* 0x0000000d040d7224 */ /* 0x000fe200078e0210 */
[----:B------:R-:W-:Y:S01]  /*0fd0*/  @P0 SHF.R.U32.HI R11, RZ, R3, R6 ;  /* 0x00000003ff0b0219 */ /* 0x000fe20000011606 */
[----:B------:R-:W-:-:S04]  /*0fe0*/  IMAD R12, R12, R9, RZ ;  /* 0x000000090c0c7224 */ /* 0x000fc800078e02ff */
[----:B------:R-:W-:Y:S01]  /*0ff0*/  IMAD R6, R11, R9, RZ ;  /* 0x000000090b067224 */ /* 0x000fe200078e02ff */
[----:B------:R-:W-:-:S04]  /*1000*/  ISETP.GE.AND P1, PT, R5, R12, PT ;  /* 0x0000000c0500720c */ /* 0x000fc80003f26270 */
[----:B------:R-:W-:Y:S01]  /*1010*/  ISETP.GE.OR P1, PT, R7, R6, P1 ;  /* 0x000000060700720c */ /* 0x000fe20000f26670 */
[----:B------:R-:W-:-:S05]  /*1020*/  IMAD.HI.U32 R6, R5, R2, RZ ;  /* 0x0000000205067227 */ /* 0x000fca00078e00ff */
[----:B------:R-:W-:-:S04]  /*1030*/  SHF.R.U32.HI R6, RZ, R3, R6 ;  /* 0x00000003ff067219 */ /* 0x000fc80000011606 */
[----:B------:R-:W-:-:S03]  /*1040*/  SEL R6, R5, R6, !P0 ;  /* 0x0000000605067207 */ /* 0x000fc60004000000 */
[----:B------:R-:W-:Y:S01]  /*1050*/  @!P1 IMAD.HI.U32 R8, R7, R2, RZ ;  /* 0x0000000207089227 */ /* 0x000fe200078e00ff */
[----:B------:R-:W-:-:S04]  /*1060*/  IADD3 R2, PT, PT, -R6, RZ, RZ ;  /* 0x000000ff06027210 */ /* 0x000fc80007ffe1ff */
[----:B------:R-:W-:Y:S01]  /*1070*/  @!P1 SHF.R.U32.HI R8, RZ, R3, R8 ;  /* 0x00000003ff089219 */ /* 0x000fe20000011608 */
[----:B------:R-:W-:-:S03]  /*1080*/  IMAD R2, R9, R2, R5 ;  /* 0x0000000209027224 */ /* 0x000fc600078e0205 */
[----:B------:R-:W-:-:S05]  /*1090*/  @!P1 SEL R3, R7, R8, !P0 ;  /* 0x0000000807039207 */ /* 0x000fca0004000000 */
[--C-:B------:R-:W-:Y:S02]  /*10a0*/  @!P1 IMAD.IADD R6, R6, 0x1, -R3.reuse ;  /* 0x0000000106069824 */ /* 0x100fe400078e0a03 */
[----:B------:R-:W-:Y:S01]  /*10b0*/  @!P1 IMAD R3, R2, R11, R3 ;  /* 0x0000000b02039224 */ /* 0x000fe200078e0203 */
[----:B------:R-:W-:Y:S01]  /*10c0*/  IADD3 R2, PT, PT, -R7, RZ, RZ ;  /* 0x000000ff07027210 */ /* 0x000fe20007ffe1ff */
[----:B------:R-:W-:Y:S02]  /*10d0*/  @!P1 IMAD R5, R6, R9, R7 ;  /* 0x0000000906059224 */ /* 0x000fe400078e0207 */
[----:B------:R-:W-:Y:S02]  /*10e0*/  @!P1 IMAD.MOV.U32 R7, RZ, RZ, R3 ;  /* 0x000000ffff079224 */ /* 0x000fe400078e0003 */
[----:B------:R-:W-:Y:S02]  /*10f0*/  IMAD R2, R10, R2, R19 ;  /* 0x000000020a027224 */ /* 0x000fe400078e0213 */
[----:B------:R-:W-:-:S02]  /*1100*/  IMAD R16, R5, R4, R13 ;  /* 0x0000000405107224 */ /* 0x000fc400078e020d */
[----:B------:R-:W-:Y:S02]  /*1110*/  IMAD R19, R7, R10, R2 ;  /* 0x0000000a07137224 */ /* 0x000fe400078e0202 */
.L_x_14:
[----:B------:R-:W1:Y:S01]  /*1120*/  LDCU UR4, c[0x0][0xb30] ;  /* 0x00016600ff0477ac */ /* 0x000e620008000800 */
[----:B------:R-:W2:Y:S08]  /*1130*/  S2UR UR45, SR_CgaCtaId ;  /* 0x00000000002d79c3 */ /* 0x000eb00000008800 */
[----:B------:R-:W3:Y:S01]  /*1140*/  LDC R26, c[0x0][0xb24] ;  /* 0x0002c900ff1a7b82 */ /* 0x000ee20000000800 */
[----:B-1----:R-:W-:-:S09]  /*1150*/  UISETP.NE.AND UP1, UPT, UR4, 0x1, UPT ;  /* 0x000000010400788c */ /* 0x002fd2000bf25270 */
[----:B--2---:R-:W-:Y:S05]  /*1160*/  BRA.U UP1, `(.L_x_15) ;  /* 0x0000000101407547 */ /* 0x004fea000b800000 */
[----:B------:R-:W1:Y:S08]  /*1170*/  LDC.64 R4, c[0x0][0xb10] ;  /* 0x0002c400ff047b82 */ /* 0x000e700000000a00 */
[----:B------:R-:W2:Y:S08]  /*1180*/  LDC.64 R2, c[0x0][0xb18] ;  /* 0x0002c600ff027b82 */ /* 0x000eb00000000a00 */
[----:B------:R-:W4:Y:S08]  /*1190*/  LDC R6, c[0x0][0xb20] ;  /* 0x0002c800ff067b82 */ /* 0x000f300000000800 */
[----:B------:R-:W3:Y:S01]  /*11a0*/  LDC R8, c[0x0][0xb0c] ;  /* 0x0002c300ff087b82 */ /* 0x000ee20000000800 */
[----:B-1----:R-:W-:-:S05]  /*11b0*/  IMAD.HI.U32 R4, R19, R4, RZ ;  /* 0x0000000413047227 */ /* 0x002fca00078e00ff */
[----:B------:R-:W-:Y:S01]  /*11c0*/  SHF.R.U32.HI R4, RZ, R5, R4 ;  /* 0x00000005ff047219 */ /* 0x000fe20000011604 */
[----:B--2---:R-:W-:Y:S01]  /*11d0*/  IMAD.HI.U32 R3, R16, R3, RZ ;  /* 0x0000000310037227 */ /* 0x004fe200078e00ff */
[----:B------:R-:W-:-:S04]  /*11e0*/  ISETP.NE.AND P0, PT, R2, 0x1, PT ;  /* 0x000000010200780c */ /* 0x000fc80003f05270 */
[----:B----4-:R-:W-:-:S04]  /*11f0*/  SHF.R.U32.HI R3, RZ, R6, R3 ;  /* 0x00000006ff037219 */ /* 0x010fc80000011603 */
[----:B------:R-:W-:Y:S02]  /*1200*/  SEL R3, R16, R3, !P0 ;  /* 0x0000000310037207 */ /* 0x000fe40004000000 */
[----:B---3--:R-:W-:-:S04]  /*1210*/  ISETP.NE.AND P1, PT, R8, 0x1, PT ;  /* 0x000000010800780c */ /* 0x008fc80003f25270 */
[----:B------:R-:W-:-:S05]  /*1220*/  SEL R4, R19, R4, !P1 ;  /* 0x0000000413047207 */ /* 0x000fca0004800000 */
[----:B------:R-:W-:Y:S02]  /*1230*/  IMAD.IADD R5, R3, 0x1, -R4 ;  /* 0x0000000103057824 */ /* 0x000fe400078e0a04 */
[----:B------:R-:W-:Y:S02]  /*1240*/  IMAD.IADD R3, R4, 0x1, -R3 ;  /* 0x0000000104037824 */ /* 0x000fe400078e0a03 */
[----:B------:R-:W-:Y:S02]  /*1250*/  IMAD R19, R5, R8, R19 ;  /* 0x0000000805137224 */ /* 0x000fe400078e0213 */
[----:B------:R-:W-:-:S07]  /*1260*/  IMAD R16, R3, R2, R16 ;  /* 0x0000000203107224 */ /* 0x000fce00078e0210 */
.L_x_15:
[----:B------:R-:W-:Y:S01]  /*1270*/  BAR.SYNC.DEFER_BLOCKING 0x0 ;  /* 0x0000000000007b1d */ /* 0x000fe20000010000 */
[----:B------:R-:W-:Y:S01]  /*1280*/  UISETP.NE.AND UP1, UPT, UR8, 0x2, UPT ;  /* 0x000000020800788c */ /* 0x000fe2000bf25270 */
[----:B------:R-:W-:Y:S02]  /*1290*/  ISETP.NE.OR P5, PT, R0, 0x2, !P5 ;  /* 0x000000020000780c */ /* 0x000fe40006fa5670 */
[----:B------:R-:W-:-:S06]  /*12a0*/  LOP3.LUT R2, R88, 0x1f, RZ, 0xc0, !PT ;  /* 0x0000001f58027812 */ /* 0x000fcc00078ec0ff */
[----:B------:R-:W-:Y:S05]  /*12b0*/  BRA.U UP1, `(.L_x_16) ;  /* 0x00000019014c7547 */ /* 0x000fea000b800000 */
[----:B------:R-:W1:Y:S01]  /*12c0*/  LDCU UR6, c[0x0][0x388] ;  /* 0x00007100ff0677ac */ /* 0x000e620008000800 */
[----:B------:R-:W2:Y:S01]  /*12d0*/  LDC R11, c[0x0][0x370] ;  /* 0x0000dc00ff0b7b82 */ /* 0x000ea20000000800 */
[----:B------:R-:W-:Y:S01]  /*12e0*/  PLOP3.LUT P0, PT, PT, PT, UP2, 0x80, 0x8 ;  /* 0x000000000008781c */ /* 0x000fe20003f0f028 */
[----:B------:R-:W-:Y:S01]  /*12f0*/  IMAD.MOV.U32 R12, RZ, RZ, RZ ;  /* 0x000000ffff0c7224 */ /* 0x000fe200078e00ff */
[----:B------:R-:W4:Y:S01]  /*1300*/  LDCU UR4, c[0x0][0x38c] ;  /* 0x00007180ff0477ac */ /* 0x000f220008000800 */
[----:B------:R-:W-:Y:S02]  /*1310*/  ISETP.EQ.OR P4, PT, R2, RZ, P5 ;  /* 0x000000ff0200720c */ /* 0x000fe40002f82670 */
[----:B------:R-:W-:Y:S01]  /*1320*/  PLOP3.LUT P0, PT, P0, PT, PT, 0x8, 0x80 ;  /* 0x000000000080781c */ /* 0x000fe2000070e170 */
[----:B------:R-:W3:Y:S01]  /*1330*/  LDCU UR35, c[0x0][0x390] ;  /* 0x00007200ff2377ac */ /* 0x000ee20008000800 */
[----:B------:R-:W2:Y:S01]  /*1340*/  LDC R0, c[0x0][0x374] ;  /* 0x0000dd00ff007b82 */ /* 0x000ea20000000800 */
[----:B------:R-:W2:Y:S01]  /*1350*/  LDCU.64 UR36, c[0x0][0x348] ;  /* 0x00006900ff2477ac */ /* 0x000ea20008000a00 */
[----:B------:R-:W-:Y:S01]  /*1360*/  UMOV UR33, 0x1 ;  /* 0x0000000100217882 */ /* 0x000fe20000000000 */
[----:B------:R-:W-:Y:S01]  /*1370*/  UMOV UR32, URZ ;  /* 0x000000ff00207c82 */ /* 0x000fe20008000000 */
[----:B-1----:R-:W-:Y:S01]  /*1380*/  UIADD3 UR6, UPT, UPT, UR6, 0x1f, URZ ;  /* 0x0000001f06067890 */ /* 0x002fe2000fffe0ff */
[----:B------:R-:W-:Y:S01]  /*1390*/  UMOV UR20, URZ ;  /* 0x000000ff00147c82 */ /* 0x000fe20008000000 */
[----:B------:R-:W-:-:S02]  /*13a0*/  UMOV UR31, URZ ;  /* 0x000000ff001f7c82 */ /* 0x000fc40008000000 */
[----:B------:R-:W-:-:S04]  /*13b0*/  USHF.R.S32.HI UR5, URZ, 0x1f, UR6 ;  /* 0x0000001fff057899 */ /* 0x000fc80008011406 */
[----:B------:R-:W-:-:S04]  /*13c0*/  ULEA.HI UR5, UR5, UR6, URZ, 0x5 ;  /* 0x0000000605057291 */ /* 0x000fc8000f8f28ff */
[----:B------:R-:W-:-:S04]  /*13d0*/  USHF.R.S32.HI UR5, URZ, 0x5, UR5 ;  /* 0x00000005ff057899 */ /* 0x000fc80008011405 */
[----:B----4-:R-:W-:-:S04]  /*13e0*/  UIMAD UR4, UR5, UR4, URZ ;  /* 0x00000004050472a4 */ /* 0x010fc8000f8e02ff */
[----:B---3--:R-:W-:-:S04]  /*13f0*/  UIMAD UR35, UR4, UR35, URZ ;  /* 0x00000023042372a4 */ /* 0x008fc8000f8e02ff */
[----:B------:R-:W-:Y:S02]  /*1400*/  UISETP.NE.AND UP1, UPT, UR35, URZ, UPT ;  /* 0x000000ff2300728c */ /* 0x000fe4000bf25270 */
[----:B------:R-:W-:-:S04]  /*1410*/  UISETP.LT.U32.AND UP0, UPT, UR35, 0x8, UPT ;  /* 0x000000082300788c */ /* 0x000fc8000bf01070 */
[----:B------:R-:W-:-:S04]  /*1420*/  USEL UR34, UR35, 0x8, UP0 ;  /* 0x0000000823227887 */ /* 0x000fc80008000000 */
[----:B------:R-:W-:Y:S02]  /*1430*/  UIADD3 UR23, UPT, UPT, UR34, -0x1, URZ ;  /* 0xffffffff22177890 */ /* 0x000fe4000fffe0ff */
[----:B------:R-:W-:Y:S02]  /*1440*/  @!UP1 UIADD3 UR23, UPT, UPT, UR34, URZ, URZ ;  /* 0x000000ff22179290 */ /* 0x000fe4000fffe0ff */
[----:B------:R-:W-:Y:S02]  /*1450*/  UIADD3 UR34, UPT, UPT, UR35, -UR34, URZ ;  /* 0x8000002223227290 */ /* 0x000fe4000fffe0ff */
[----:B--2---:R-:W-:-:S12]  /*1460*/  UIADD3 UR23, UPT, UPT, UR23, 0x1, URZ ;  /* 0x0000000117177890 */ /* 0x004fd8000fffe0ff */
.L_x_32:
[----:B------:R-:W1:Y:S01]  /*1470*/  S2UR UR22, SR_CgaCtaId ;  /* 0x00000000001679c3 */ /* 0x000e620000008800 */
[----:B------:R-:W-:Y:S01]  /*1480*/  UMOV UR4, 0x400 ;  /* 0x0000040000047882 */ /* 0x000fe20000000000 */
[----:B------:R-:W-:Y:S01]  /*1490*/  IMAD.U32 R2, RZ, RZ, UR33 ;  /* 0x00000021ff027e24 */ /* 0x000fe2000f8e00ff */
[----:B------:R-:W-:Y:S01]  /*14a0*/  UISETP.NE.AND UP0, UPT, UR35, URZ, UPT ;  /* 0x000000ff2300728c */ /* 0x000fe2000bf05270 */
[----:B------:R-:W-:Y:S01]  /*14b0*/  R2UR UR27, R16 ;  /* 0x00000000101b72ca */ /* 0x000fe200000e0000 */
[----:B------:R-:W-:Y:S01]  /*14c0*/  IMAD.SHL.U32 R19, R19, 0x80, RZ ;  /* 0x0000008013137824 */ /* 0x000fe200078e00ff */
[----:B------:R-:W-:Y:S01]  /*14d0*/  UMOV UR30, URZ ;  /* 0x000000ff001e7c82 */ /* 0x000fe20008000000 */
[----:B------:R-:W-:Y:S01]  /*14e0*/  SHF.L.U32 R2, R2, 0x1f, RZ ;  /* 0x0000001f02027819 */ /* 0x000fe200000006ff */
[----:B------:R-:W-:Y:S01]  /*14f0*/  UMOV UR29, URZ ;  /* 0x000000ff001d7c82 */ /* 0x000fe20008000000 */
[----:B------:R-:W-:-:S08]  /*1500*/  UMOV UR28, URZ ;  /* 0x000000ff001c7c82 */ /* 0x000fd00008000000 */
[----:B------:R-:W-:Y:S02]  /*1510*/  USHF.L.U32 UR27, UR27, 0x6, URZ ;  /* 0x000000061b1b7899 */ /* 0x000fe400080006ff */
[----:B-1----:R-:W-:-:S04]  /*1520*/  ULEA UR22, UR22, UR4, 0x18 ;  /* 0x0000000416167291 */ /* 0x002fc8000f8ec0ff */
[----:B------:R-:W-:-:S09]  /*1530*/  ULEA UR4, UR32, UR22, 0x3 ;  /* 0x0000001620047291 */ /* 0x000fd2000f8e18ff */
[----:B--2---:R1:W2:Y:S01]  /*1540*/  SYNCS.PHASECHK.TRANS64.TRYWAIT P2, [UR4+0x40], R2 ;  /* 0x00004002ff0075a7 */ /* 0x0042a20008041104 */
[----:B---3--:R-:W-:Y:S05]  /*1550*/  BRA.U !UP0, `(.L_x_17) ;  /* 0x00000005086c7547 */ /* 0x008fea000b800000 */
[----:B------:R-:W3:Y:S01]  /*1560*/  LDC.64 R8, c[0x0][0x480] ;  /* 0x00012000ff087b82 */ /* 0x000ee20000000a00 */
[----:B------:R-:W4:Y:S01]  /*1570*/  LDCU UR16, c[0x0][0x390] ;  /* 0x00007200ff1077ac */ /* 0x000f220008000800 */
[----:B------:R-:W2:Y:S06]  /*1580*/  LDCU UR17, c[0x0][0x38c] ;  /* 0x00007180ff1177ac */ /* 0x000eac0008000800 */
[----:B------:R-:W4:Y:S01]  /*1590*/  LDC.64 R6, c[0x0][0x488] ;  /* 0x00012200ff067b82 */ /* 0x000f220000000a00 */
[----:B------:R-:W2:Y:S01]  /*15a0*/  LDCU.64 UR14, c[0x0][0x4b8] ;  /* 0x00009700ff0e77ac */ /* 0x000ea20008000a00 */
[----:B------:R-:W-:Y:S01]  /*15b0*/  UIADD3 UR31, UPT, UPT, UR23, UR20, URZ ;  /* 0x00000014171f7290 */ /* 0x000fe2000fffe0ff */
[----:B------:R-:W-:-:S05]  /*15c0*/  UMOV UR30, URZ ;  /* 0x000000ff001e7c82 */ /* 0x000fca0008000000 */
[----:B-1----:R-:W1:Y:S01]  /*15d0*/  LDC.64 R2, c[0x0][0x490] ;  /* 0x00012400ff027b82 */ /* 0x002e620000000a00 */
[----:B------:R-:W-:Y:S01]  /*15e0*/  UMOV UR18, UR32 ;  /* 0x0000002000127c82 */ /* 0x000fe20008000000 */
[----:B------:R-:W-:Y:S01]  /*15f0*/  UMOV UR28, URZ ;  /* 0x000000ff001c7c82 */ /* 0x000fe20008000000 */
[----:B------:R-:W-:Y:S01]  /*1600*/  UMOV UR29, URZ ;  /* 0x000000ff001d7c82 */ /* 0x000fe20008000000 */
[----:B---3--:R-:W-:Y:S01]  /*1610*/  IMAD.HI.U32 R9, R19, R9, RZ ;  /* 0x0000000913097227 */ /* 0x008fe200078e00ff */
[----:B------:R-:W-:-:S03]  /*1620*/  ISETP.NE.AND P1, PT, R8, 0x1, PT ;  /* 0x000000010800780c */ /* 0x000fc60003f25270 */
[----:B------:R-:W3:Y:S01]  /*1630*/  LDC.64 R4, c[0x0][0x4b0] ;  /* 0x00012c00ff047b82 */ /* 0x000ee20000000a00 */
[----:B----4-:R-:W-:-:S04]  /*1640*/  SHF.R.U32.HI R6, RZ, R6, R9 ;  /* 0x00000006ff067219 */ /* 0x010fc80000011609 */
[----:B------:R-:W-:Y:S02]  /*1650*/  SEL R6, R19, R6, !P1 ;  /* 0x0000000613067207 */ /* 0x000fe40004800000 */
[----:B------:R-:W-:Y:S02]  /*1660*/  ISETP.NE.AND P1, PT, R7, 0x1, PT ;  /* 0x000000010700780c */ /* 0x000fe40003f25270 */
[C---:B------:R-:W-:Y:S01]  /*1670*/  R2UR UR4, R6.reuse ;  /* 0x00000000060472ca */ /* 0x040fe200000e0000 */
[----:B-1----:R-:W-:-:S04]  /*1680*/  IMAD.HI.U32 R2, R6, R2, RZ ;  /* 0x0000000206027227 */ /* 0x002fc800078e00ff */
[----:B------:R-:W-:Y:S01]  /*1690*/  IMAD.MOV R14, RZ, RZ, -R6 ;  /* 0x000000ffff0e7224 */ /* 0x000fe200078e0a06 */
[----:B------:R-:W-:-:S03]  /*16a0*/  SHF.R.U32.HI R2, RZ, R3, R2 ;  /* 0x00000003ff027219 */ /* 0x000fc60000011602 */
[----:B------:R-:W-:Y:S01]  /*16b0*/  IMAD R14, R8, R14, R19 ;  /* 0x0000000e080e7224 */ /* 0x000fe200078e0213 */
[----:B------:R-:W-:Y:S01]  /*16c0*/  R2UR UR13, R2 ;  /* 0x00000000020d72ca */ /* 0x000fe200000e0000 */
[----:B------:R-:W-:Y:S01]  /*16d0*/  VOTEU.ANY UP0, P1 ;  /* 0x0000000000ff7886 */ /* 0x000fe20000800100 */
[----:B------:R-:W1:Y:S01]  /*16e0*/  LDC.64 R2, c[0x0][0x4d0] ;  /* 0x00013400ff027b82 */ /* 0x000e620000000a00 */
[----:B---3--:R-:W-:Y:S02]  /*16f0*/  R2UR UR8, R4 ;  /* 0x00000000040872ca */ /* 0x008fe400000e0000 */
[----:B------:R-:W-:Y:S02]  /*1700*/  R2UR UR9, R14 ;  /* 0x000000000e0972ca */ /* 0x000fe400000e0000 */
[----:B------:R-:W-:-:S06]  /*1710*/  R2UR UR6, R5 ;  /* 0x00000000050672ca */ /* 0x000fcc00000e0000 */
[----:B------:R-:W-:Y:S01]  /*1720*/  USEL UR13, UR4, UR13, !UP0 ;  /* 0x0000000d040d7287 */ /* 0x000fe2000c000000 */
[----:B------:R-:W3:Y:S05]  /*1730*/  LDCU.64 UR4, c[0x0][0x4d8] ;  /* 0x00009b00ff0477ac */ /* 0x000eea0008000a00 */
[----:B------:R-:W-:-:S04]  /*1740*/  IMAD R9, RZ, RZ, -UR13 ;  /* 0x8000000dff097e24 */ /* 0x000fc8000f8e02ff */
[----:B------:R-:W-:Y:S01]  /*1750*/  IMAD R9, R7, R9, R6 ;  /* 0x0000000907097224 */ /* 0x000fe200078e0206 */
[----:B-1----:R-:W-:-:S04]  /*1760*/  R2UR UR11, R2 ;  /* 0x00000000020b72ca */ /* 0x002fc800000e0000 */
[----:B------:R-:W-:Y:S02]  /*1770*/  R2UR UR7, R9 ;  /* 0x00000000090772ca */ /* 0x000fe400000e0000 */
[----:B------:R-:W-:-:S07]  /*1780*/  R2UR UR12, R3 ;  /* 0x00000000030c72ca */ /* 0x000fce00000e0000 */
[----:B------:R-:W-:-:S06]  /*1790*/  UIMAD UR11, UR9, UR8, UR11 ;  /* 0x00000008090b72a4 */ /* 0x000fcc000f8e020b */
[----:B--23--:R-:W-:-:S12]  /*17a0*/  UIMAD UR12, UR7, UR6, UR12 ;  /* 0x00000006070c72a4 */ /* 0x00cfd8000f8e020c */
.L_x_22:
[----:B------:R-:W-:Y:S01]  /*17b0*/  @!P5 MOV R3, 0x6000 ;  /* 0x000060000003d802 */ /* 0x000fe20000000f00 */
[----:B------:R-:W-:Y:S01]  /*17c0*/  ULEA UR9, UR18, UR22, 0x3 ;  /* 0x0000001612097291 */ /* 0x000fe2000f8e18ff */
[----:B----4-:R-:W-:Y:S11]  /*17d0*/  @P2 BRA `(.L_x_18) ;  /* 0x0000000000102947 */ /* 0x010ff60003800000 */
[----:B------:R-:W-:Y:S04]  /*17e0*/  MOV R2, UR33 ;  /* 0x0000002100027c02 */ /* 0x000fe80008000f00 */
[----:B------:R-:W-:Y:S04]  /*17f0*/  SHF.L.U32 R5, R2, 0x1f, RZ ;  /* 0x0000001f02057819 */ /* 0x000fe800000006ff */
[----:B------:R-:W1:Y:S02]  /*1800*/  SYNCS.PHASECHK.TRANS64.TRYWAIT P1, [UR9+0x40], R5 ;  /* 0x00004005ff0075a7 */ /* 0x000e640008021109 */
[----:B-1----:R-:W-:Y:S05]  /*1810*/  @!P1 BRA `(.L_x_19) ;  /* 0x0000006c00989947 */ /* 0x002fea0003800000 */
.L_x_18:
[----:B------:R2:W-:Y:S01]  /*1820*/  @!P5 SYNCS.ARRIVE.TRANS64 RZ, [UR9], R3 ;  /* 0x00000003ffffd9a7 */ /* 0x0005e20008000009 */
[----:B------:R-:W-:Y:S04]  /*1830*/  BSSY.RECONVERGENT B0, `(.L_x_20) ;  /* 0x0000003000007945 */ /* 0x000fe80003800200 */
[----:B------:R-:W-:Y:S05]  /*1840*/  @P4 BRA `(.L_x_21) ;  /* 0x0000000000044947 */ /* 0x000fea0003800000 */
[----:B------:R-:W-:Y:S05]  /*1850*/  BPT.TRAP 0x1 ;  /* 0x000000040000795c */ /* 0x000fea0000300000 */
.L_x_21:
[----:B------:R-:W-:Y:S05]  /*1860*/  BSYNC.RECONVERGENT B0 ;  /* 0x0000000000007941 */ /* 0x000fea0003800200 */
.L_x_20:
[----:B------:R-:W-:Y:S02]  /*1870*/  UIADD3 UR32, UPT, UPT, UR18, 0x1, URZ ;  /* 0x0000000112207890 */ /* 0x000fe4000fffe0ff */
[----:B------:R-:W-:Y:S02]  /*1880*/  UIMAD UR7, UR28, UR14, UR4 ;  /* 0x0000000e1c0772a4 */ /* 0x000fe4000f8e0204 */
[----:B------:R-:W-:Y:S02]  /*1890*/  UISETP.NE.AND UP0, UPT, UR32, 0x8, UPT ;  /* 0x000000082000788c */ /* 0x000fe4000bf05270 */
[----:B------:R-:W-:Y:S02]  /*18a0*/  UIMAD UR6, UR29, UR15, UR5 ;  /* 0x0000000f1d0672a4 */ /* 0x000fe4000f8e0205 */
[----:B------:R-:W-:Y:S02]  /*18b0*/  USEL UR8, URZ, 0x1, UP0 ;  /* 0x00000001ff087887 */ /* 0x000fe40008000000 */
[----:B------:R-:W-:Y:S02]  /*18c0*/  USEL UR32, UR32, URZ, UP0 ;  /* 0x000000ff20207287 */ /* 0x000fe40008000000 */
[----:B------:R-:W-:Y:S02]  /*18d0*/  ULOP3.LUT UR33, UR33, UR8, URZ, 0x3c, !UPT ;  /* 0x0000000821217292 */ /* 0x000fe4000f8e3cff */
[----:B------:R-:W-:Y:S02]  /*18e0*/  ULEA UR8, UR32, UR22, 0x3 ;  /* 0x0000001620087291 */ /* 0x000fe4000f8e18ff */
[----:B------:R-:W-:Y:S02]  /*18f0*/  ULEA UR21, UR18, UR22, 0xd ;  /* 0x0000001612157291 */ /* 0x000fe4000f8e68ff */
[----:B------:R-:W-:Y:S01]  /*1900*/  UIADD3 UR44, UP1, UPT, UR36, 0x80, URZ ;  /* 0x00000080242c7890 */ /* 0x000fe2000ff3e0ff */
[----:B-1----:R-:W-:Y:S01]  /*1910*/  MOV R2, UR33 ;  /* 0x0000002100027c02 */ /* 0x002fe20008000f00 */
[----:B------:R-:W-:Y:S02]  /*1920*/  UPRMT UR42, UR7, 0x40, UR6 ;  /* 0x00000040072a7896 */ /* 0x000fe40008000006 */
[----:B------:R-:W-:Y:S01]  /*1930*/  UIADD3 UR24, UPT, UPT, UR21, 0x28400, URZ ;  /* 0x0002840015187890 */ /* 0x000fe2000fffe0ff */
[----:B--2---:R-:W-:Y:S01]  /*1940*/  SHF.L.U32 R3, R2, 0x1f, RZ ;  /* 0x0000001f02037819 */ /* 0x004fe200000006ff */
[----:B------:R-:W-:Y:S02]  /*1950*/  USHF.L.U32 UR10, UR30, 0x5, URZ ;  /* 0x000000051e0a7899 */ /* 0x000fe400080006ff */
[----:B------:R-:W-:Y:S01]  /*1960*/  UIADD3.X UR45, UPT, UPT, URZ, UR37, URZ, UP1, !UPT ;  /* 0x00000025ff2d7290 */ /* 0x000fe20008ffe4ff */
[----:B------:R3:W4:Y:S01]  /*1970*/  SYNCS.PHASECHK.TRANS64.TRYWAIT P2, [UR8+0x40], R3 ;  /* 0x00004003ff0075a7 */ /* 0x0007220008041108 */
[----:B------:R-:W-:Y:S02]  /*1980*/  ULEA UR8, UR18, UR22, 0xe ;  /* 0x0000001612087291 */ /* 0x000fe4000f8e70ff */
[----:B------:R-:W-:Y:S02]  /*1990*/  UPRMT UR21, UR42, 0x5410, URZ ;  /* 0x000054102a157896 */ /* 0x000fe400080000ff */
[----:B------:R-:W-:Y:S02]  /*19a0*/  UIADD3 UR8, UPT, UPT, UR8, 0x8400, URZ ;  /* 0x0000840008087890 */ /* 0x000fe4000fffe0ff */
[----:B------:R-:W-:Y:S02]  /*19b0*/  UIADD3 UR40, UP0, UPT, UR36, 0x180, URZ ;  /* 0x0000018024287890 */ /* 0x000fe4000ff1e0ff */
[----:B------:R-:W-:Y:S02]  /*19c0*/  UIADD3 UR19, UPT, UPT, UR28, 0x1, URZ ;  /* 0x000000011c137890 */ /* 0x000fe4000fffe0ff */
[----:B------:R-:W-:Y:S02]  /*19d0*/  UIADD3.X UR41, UPT, UPT, URZ, UR37, URZ, UP0, !UPT ;  /* 0x00000025ff297290 */ /* 0x000fe400087fe4ff */
[----:B------:R-:W-:Y:S01]  /*19e0*/  UISETP.NE.AND UP2, UPT, UR19, UR17, UPT ;  /* 0x000000111300728c */ /* 0x000fe2000bf45270 */
[----:B------:R-:W-:Y:S01]  /*19f0*/  UTMALDG.4D.IM2COL [UR8], [UR44], UR21 ;  /* 0x000000082c0073b4 */ /* 0x000fe20008058015 */
[----:B------:R-:W-:Y:S02]  /*1a00*/  UIADD3 UR18, UPT, UPT, UR29, 0x1, URZ ;  /* 0x000000011d127890 */ /* 0x000fe4000fffe0ff */
[----:B------:R-:W-:Y:S02]  /*1a10*/  UIADD3 UR20, UPT, UPT, UR20, 0x1, URZ ;  /* 0x0000000114147890 */ /* 0x000fe4000fffe0ff */
[----:B------:R-:W-:Y:S01]  /*1a20*/  UIADD3 UR42, UPT, UPT, UR30, 0x1, URZ ;  /* 0x000000011e2a7890 */ /* 0x000fe2000fffe0ff */
[----:B------:R-:W-:Y:S01]  /*1a30*/  UMOV UR38, 0x0 ;  /* 0x0000000000267882 */ /* 0x000fe20000000000 */
[----:B------:R-:W-:Y:S01]  /*1a40*/  UMOV UR39, 0x10000000 ;  /* 0x1000000000277882 */ /* 0x000fe20000000000 */
[----:B------:R-:W-:Y:S02]  /*1a50*/  UMOV UR25, UR9 ;  /* 0x0000000900197c82 */ /* 0x000fe40008000000 */
[----:B------:R-:W-:Y:S01]  /*1a60*/  @UP2 UIADD3 UR18, UPT, UPT, UR29, URZ, URZ ;  /* 0x000000ff1d122290 */ /* 0x000fe2000fffe0ff */
[----:B------:R-:W-:Y:S03]  /*1a70*/  UMOV UR26, UR10 ;  /* 0x0000000a001a7c82 */ /* 0x000fe60008000000 */
[----:B------:R-:W-:Y:S01]  /*1a80*/  UISETP.NE.AND UP0, UPT, UR18, UR16, UPT ;  /* 0x000000101200728c */ /* 0x000fe2000bf05270 */
[----:B------:R1:W-:Y:S10]  /*1a90*/  UTMALDG.4D [UR24], [UR40], desc[UR38] ;  /* 0x00002618280075b4 */ /* 0x0003f40008019000 */
[----:B------:R-:W-:Y:S07]  /*1aa0*/  @UP0 UIADD3 UR42, UPT, UPT, UR30, URZ, URZ ;  /* 0x000000ff1e2a0290 */ /* 0x000fee000fffe0ff */
[----:B------:R-:W-:Y:S01]  /*1ab0*/  UMOV UR30, UR42 ;  /* 0x0000002a001e7c82 */ /* 0x000fe20008000000 */
[----:B-1----:R-:W-:Y:S02]  /*1ac0*/  USEL UR29, UR18, URZ, UP0 ;  /* 0x000000ff121d7287 */ /* 0x002fe40008000000 */
[----:B------:R-:W-:Y:S02]  /*1ad0*/  UISETP.NE.AND UP0, UPT, UR20, UR31, UPT ;  /* 0x0000001f1400728c */ /* 0x000fe4000bf05270 */
[----:B------:R-:W-:Y:S01]  /*1ae0*/  USEL UR28, UR19, URZ, UP2 ;  /* 0x000000ff131c7287 */ /* 0x000fe20009000000 */
[----:B------:R-:W-:Y:S06]  /*1af0*/  UMOV UR18, UR32 ;  /* 0x0000002000127c82 */ /* 0x000fec0008000000 */
[----:B---3--:R-:W-:Y:S05]  /*1b00*/  BRA.U UP0, `(.L_x_22) ;  /* 0xfffffffd00287547 */ /* 0x008fea000b83ffff */
.L_x_17:
[----:B------:R-:W-:Y:S01]  /*1b10*/  ULEA UR4, UR32, UR22, 0x3 ;  /* 0x0000001620047291 */ /* 0x000fe2000f8e18ff */
[----:B-1----:R-:W-:Y:S01]  /*1b20*/  MOV R2, UR33 ;  /* 0x0000002100027c02 */ /* 0x002fe20008000f00 */
[----:B------:R-:W-:Y:S01]  /*1b30*/  @!P0 SYNCS.ARRIVE.TRANS64.A1T0 RZ, [UR22+0xc8], RZ ;  /* 0x0000c8ffffff89a7 */ /* 0x000fe20008100016 */
[----:B------:R-:W-:Y:S02]  /*1b40*/  UISETP.GE.AND UP0, UPT, UR34, 0x1, UPT ;  /* 0x000000012200788c */ /* 0x000fe4000bf06270 */
[----:B------:R-:W-:-:S04]  /*1b50*/  SHF.L.U32 R2, R2, 0x1f, RZ ;  /* 0x0000001f02027819 */ /* 0x000fc800000006ff */
[----:B------:R1:W3:Y:S03]  /*1b60*/  SYNCS.PHASECHK.TRANS64.TRYWAIT P1, [UR4+0x40], R2 ;  /* 0x00004002ff0075a7 */ /* 0x0002e60008021104 */
[----:B------:R-:W-:Y:S05]  /*1b70*/  BRA.U !UP0, `(.L_x_23) ;  /* 0x0000000508747547 */ /* 0x000fea000b800000 */
[----:B------:R-:W4:Y:S01]  /*1b80*/  LDC.64 R8, c[0x0][0x480] ;  /* 0x00012000ff087b82 */ /* 0x000f220000000a00 */
[----:B------:R-:W2:Y:S01]  /*1b90*/  LDCU UR25, c[0x0][0x390] ;  /* 0x00007200ff1977ac */ /* 0x000ea20008000800 */
[----:B------:R-:W2:Y:S06]  /*1ba0*/  LDCU UR26, c[0x0][0x38c] ;  /* 0x00007180ff1a77ac */ /* 0x000eac0008000800 */
[----:B------:R-:W4:Y:S01]  /*1bb0*/  LDC.64 R6, c[0x0][0x488] ;  /* 0x00012200ff067b82 */ /* 0x000f220000000a00 */
[----:B------:R-:W2:Y:S01]  /*1bc0*/  LDCU.64 UR14, c[0x0][0x4b8] ;  /* 0x00009700ff0e77ac */ /* 0x000ea20008000a00 */
[----:B------:R-:W-:Y:S01]  /*1bd0*/  UIADD3 UR31, UPT, UPT, UR34, UR31, URZ ;  /* 0x0000001f221f7290 */ /* 0x000fe2000fffe0ff */
[----:B------:R-:W-:-:S05]  /*1be0*/  UMOV UR40, UR34 ;  /* 0x0000002200287c82 */ /* 0x000fca0008000000 */
[----:B-1----:R-:W1:Y:S01]  /*1bf0*/  LDC.64 R2, c[0x0][0x490] ;  /* 0x00012400ff027b82 */ /* 0x002e620000000a00 */
[----:B------:R-:W-:Y:S01]  /*1c00*/  UMOV UR38, UR32 ;  /* 0x0000002000267c82 */ /* 0x000fe20008000000 */
[----:B----4-:R-:W-:Y:S01]  /*1c10*/  IMAD.HI.U32 R9, R19, R9, RZ ;  /* 0x0000000913097227 */ /* 0x010fe200078e00ff */
[----:B------:R-:W-:-:S05]  /*1c20*/  ISETP.NE.AND P0, PT, R8, 0x1, PT ;  /* 0x000000010800780c */ /* 0x000fca0003f05270 */
[----:B------:R-:W4:Y:S01]  /*1c30*/  LDC.64 R4, c[0x0][0x4b0] ;  /* 0x00012c00ff047b82 */ /* 0x000f220000000a00 */
[----:B------:R-:W-:-:S04]  /*1c40*/  SHF.R.U32.HI R6, RZ, R6, R9 ;  /* 0x00000006ff067219 */ /* 0x000fc80000011609 */
        /* <DEDUP_REMOVED lines=10> */
[----:B----4-:R-:W-:Y:S02]  /*1cf0*/  R2UR UR8, R4 ;  /* 0x00000000040872ca */ /* 0x010fe400000e0000 */
[----:B------:R-:W-:Y:S02]  /*1d00*/  R2UR UR9, R9 ;  /* 0x00000000090972ca */ /* 0x000fe400000e0000 */
[----:B------:R-:W-:-:S06]  /*1d10*/  R2UR UR6, R5 ;  /* 0x00000000050672ca */ /* 0x000fcc00000e0000 */
[----:B------:R-:W-:Y:S01]  /*1d20*/  USEL UR13, UR4, UR13, !UP0 ;  /* 0x0000000d040d7287 */ /* 0x000fe2000c000000 */
[----:B------:R-:W4:Y:S05]  /*1d30*/  LDCU.64 UR4, c[0x0][0x4d8] ;  /* 0x00009b00ff0477ac */ /* 0x000f2a0008000a00 */
[----:B------:R-:W-:-:S04]  /*1d40*/  IMAD R14, RZ, RZ, -UR13 ;  /* 0x8000000dff0e7e24 */ /* 0x000fc8000f8e02ff */
[----:B------:R-:W-:Y:S01]  /*1d50*/  IMAD R14, R7, R14, R6 ;  /* 0x0000000e070e7224 */ /* 0x000fe200078e0206 */
[----:B-1----:R-:W-:-:S04]  /*1d60*/  R2UR UR11, R2 ;  /* 0x00000000020b72ca */ /* 0x002fc800000e0000 */
[----:B------:R-:W-:Y:S02]  /*1d70*/  R2UR UR7, R14 ;  /* 0x000000000e0772ca */ /* 0x000fe400000e0000 */
[----:B------:R-:W-:-:S07]  /*1d80*/  R2UR UR12, R3 ;  /* 0x00000000030c72ca */ /* 0x000fce00000e0000 */
[----:B------:R-:W-:-:S06]  /*1d90*/  UIMAD UR11, UR9, UR8, UR11 ;  /* 0x00000008090b72a4 */ /* 0x000fcc000f8e020b */
[----:B--2-4-:R-:W-:-:S12]  /*1da0*/  UIMAD UR12, UR7, UR6, UR12 ;  /* 0x00000006070c72a4 */ /* 0x014fd8000f8e020c */
.L_x_28:
[----:B------:R-:W-:Y:S01]  /*1db0*/  @!P5 MOV R3, 0x6000 ;  /* 0x000060000003d802 */ /* 0x000fe20000000f00 */
[----:B------:R-:W-:Y:S01]  /*1dc0*/  ULEA UR9, UR38, UR22, 0x3 ;  /* 0x0000001626097291 */ /* 0x000fe2000f8e18ff */
[----:B--23--:R-:W-:Y:S11]  /*1dd0*/  @P1 BRA `(.L_x_24) ;  /* 0x0000000000101947 */ /* 0x00cff60003800000 */
[----:B------:R-:W-:Y:S04]  /*1de0*/  MOV R2, UR33 ;  /* 0x0000002100027c02 */ /* 0x000fe80008000f00 */
[----:B------:R-:W-:Y:S04]  /*1df0*/  SHF.L.U32 R5, R2, 0x1f, RZ ;  /* 0x0000001f02057819 */ /* 0x000fe800000006ff */
[----:B------:R-:W1:Y:S02]  /*1e00*/  SYNCS.PHASECHK.TRANS64.TRYWAIT P0, [UR9+0x40], R5 ;  /* 0x00004005ff0075a7 */ /* 0x000e640008001109 */
[----:B-1----:R-:W-:Y:S05]  /*1e10*/  @!P0 BRA `(.L_x_25) ;  /* 0x0000006800308947 */ /* 0x002fea0003800000 */
.L_x_24:
[----:B------:R2:W-:Y:S01]  /*1e20*/  @!P5 SYNCS.ARRIVE.TRANS64 RZ, [UR9], R3 ;  /* 0x00000003ffffd9a7 */ /* 0x0005e20008000009 */
[----:B------:R-:W-:Y:S04]  /*1e30*/  BSSY.RECONVERGENT B0, `(.L_x_26) ;  /* 0x0000003000007945 */ /* 0x000fe80003800200 */
[----:B------:R-:W-:Y:S05]  /*1e40*/  @P4 BRA `(.L_x_27) ;  /* 0x0000000000044947 */ /* 0x000fea0003800000 */
[----:B------:R-:W-:Y:S05]  /*1e50*/  BPT.TRAP 0x1 ;  /* 0x000000040000795c */ /* 0x000fea0000300000 */
.L_x_27:
[----:B------:R-:W-:Y:S05]  /*1e60*/  BSYNC.RECONVERGENT B0 ;  /* 0x0000000000007941 */ /* 0x000fea0003800200 */
.L_x_26:
        /* <DEDUP_REMOVED lines=8> */
[----:B------:R-:W-:Y:S02]  /*1ef0*/  UIADD3 UR39, UPT, UPT, UR28, 0x1, URZ ;  /* 0x000000011c277890 */ /* 0x000fe4000fffe0ff */
[----:B------:R-:W-:Y:S01]  /*1f00*/  UIADD3 UR46, UP1, UPT, UR36, 0x80, URZ ;  /* 0x00000080242e7890 */ /* 0x000fe2000ff3e0ff */
[----:B-1----:R-:W-:Y:S01]  /*1f10*/  MOV R2, UR33 ;  /* 0x0000002100027c02 */ /* 0x002fe20008000f00 */
[----:B------:R-:W-:Y:S02]  /*1f20*/  UPRMT UR41, UR6, 0x40, UR7 ;  /* 0x0000004006297896 */ /* 0x000fe40008000007 */
[----:B------:R-:W-:Y:S01]  /*1f30*/  UISETP.NE.AND UP2, UPT, UR39, UR26, UPT ;  /* 0x0000001a2700728c */ /* 0x000fe2000bf45270 */
[----:B--2---:R-:W-:Y:S01]  /*1f40*/  SHF.L.U32 R3, R2, 0x1f, RZ ;  /* 0x0000001f02037819 */ /* 0x004fe200000006ff */
[----:B------:R-:W-:Y:S02]  /*1f50*/  USHF.L.U32 UR10, UR30, 0x5, URZ ;  /* 0x000000051e0a7899 */ /* 0x000fe400080006ff */
[----:B------:R-:W-:Y:S01]  /*1f60*/  UIADD3.X UR47, UPT, UPT, URZ, UR37, URZ, UP1, !UPT ;  /* 0x00000025ff2f7290 */ /* 0x000fe20008ffe4ff */
[----:B------:R1:W2:Y:S01]  /*1f70*/  SYNCS.PHASECHK.TRANS64.TRYWAIT P1, [UR8+0x40], R3 ;  /* 0x00004003ff0075a7 */ /* 0x0002a20008021108 */
[----:B------:R-:W-:Y:S02]  /*1f80*/  ULEA UR8, UR38, UR22, 0xe ;  /* 0x0000001626087291 */ /* 0x000fe4000f8e70ff */
[----:B------:R-:W-:Y:S02]  /*1f90*/  UPRMT UR48, UR41, 0x5410, URZ ;  /* 0x0000541029307896 */ /* 0x000fe400080000ff */
[----:B------:R-:W-:Y:S02]  /*1fa0*/  UIADD3 UR8, UPT, UPT, UR8, 0x8400, URZ ;  /* 0x0000840008087890 */ /* 0x000fe4000fffe0ff */
[----:B------:R-:W-:Y:S02]  /*1fb0*/  UIADD3 UR44, UP0, UPT, UR36, 0x180, URZ ;  /* 0x00000180242c7890 */ /* 0x000fe4000ff1e0ff */
[----:B------:R-:W-:Y:S02]  /*1fc0*/  ULEA UR16, UR38, UR22, 0xd ;  /* 0x0000001626107291 */ /* 0x000fe4000f8e68ff */
[----:B------:R-:W-:Y:S02]  /*1fd0*/  UIADD3.X UR45, UPT, UPT, URZ, UR37, URZ, UP0, !UPT ;  /* 0x00000025ff2d7290 */ /* 0x000fe400087fe4ff */
[----:B------:R-:W-:Y:S01]  /*1fe0*/  UIADD3 UR16, UPT, UPT, UR16, 0x28400, URZ ;  /* 0x0002840010107890 */ /* 0x000fe2000fffe0ff */
[----:B------:R1:W-:Y:S01]  /*1ff0*/  UTMALDG.4D.IM2COL [UR8], [UR46], UR48 ;  /* 0x000000082e0073b4 */ /* 0x0003e20008058030 */
[----:B------:R-:W-:Y:S02]  /*2000*/  UIADD3 UR38, UPT, UPT, UR29, 0x1, URZ ;  /* 0x000000011d267890 */ /* 0x000fe4000fffe0ff */
[----:B------:R-:W-:Y:S02]  /*2010*/  @UP2 UIADD3 UR38, UPT, UPT, UR29, URZ, URZ ;  /* 0x000000ff1d262290 */ /* 0x000fe4000fffe0ff */
[----:B------:R-:W-:Y:S02]  /*2020*/  UIADD3 UR41, UPT, UPT, UR30, 0x1, URZ ;  /* 0x000000011e297890 */ /* 0x000fe4000fffe0ff */
[----:B------:R-:W-:Y:S02]  /*2030*/  UISETP.NE.AND UP0, UPT, UR38, UR25, UPT ;  /* 0x000000192600728c */ /* 0x000fe4000bf05270 */
[----:B------:R-:W-:Y:S01]  /*2040*/  UIADD3 UR49, UPT, UPT, UR40, -0x1, URZ ;  /* 0xffffffff28317890 */ /* 0x000fe2000fffe0ff */
[----:B------:R-:W-:Y:S01]  /*2050*/  UMOV UR42, 0x0 ;  /* 0x00000000002a7882 */ /* 0x000fe20000000000 */
[----:B------:R-:W-:Y:S01]  /*2060*/  UMOV UR43, 0x10000000 ;  /* 0x10000000002b7882 */ /* 0x000fe20000000000 */
[----:B------:R-:W-:Y:S01]  /*2070*/  UMOV UR19, UR27 ;  /* 0x0000001b00137c82 */ /* 0x000fe20008000000 */
[----:B------:R-:W-:Y:S01]  /*2080*/  UMOV UR20, UR28 ;  /* 0x0000001c00147c82 */ /* 0x000fe20008000000 */
[----:B------:R-:W-:Y:S01]  /*2090*/  USEL UR28, UR39, URZ, UP2 ;  /* 0x000000ff271c7287 */ /* 0x000fe20009000000 */
[----:B------:R-:W-:Y:S03]  /*20a0*/  UMOV UR21, UR29 ;  /* 0x0000001d00157c82 */ /* 0x000fe60008000000 */
[----:B------:R-:W-:Y:S02]  /*20b0*/  @UP0 UIADD3 UR41, UPT, UPT, UR30, URZ, URZ ;  /* 0x000000ff1e290290 */ /* 0x000fe4000fffe0ff */
[----:B------:R-:W-:Y:S01]  /*20c0*/  USEL UR29, UR38, URZ, UP0 ;  /* 0x000000ff261d7287 */ /* 0x000fe20008000000 */
[----:B------:R-:W-:Y:S01]  /*20d0*/  UMOV UR17, UR9 ;  /* 0x0000000900117c82 */ /* 0x000fe20008000000 */
[----:B------:R-:W-:Y:S01]  /*20e0*/  UMOV UR18, UR10 ;  /* 0x0000000a00127c82 */ /* 0x000fe20008000000 */
[----:B------:R-:W-:Y:S01]  /*20f0*/  UISETP.GT.U32.AND UP0, UPT, UR40, 0x1, UPT ;  /* 0x000000012800788c */ /* 0x000fe2000bf04070 */
[----:B------:R1:W-:Y:S01]  /*2100*/  UTMALDG.4D [UR16], [UR44], desc[UR42] ;  /* 0x00002a102c0075b4 */ /* 0x0003e20008019000 */
[----:B------:R-:W-:Y:S01]  /*2110*/  UMOV UR38, UR32 ;  /* 0x0000002000267c82 */ /* 0x000fe20008000000 */
[----:B------:R-:W-:Y:S01]  /*2120*/  UMOV UR40, UR49 ;  /* 0x0000003100287c82 */ /* 0x000fe20008000000 */
[----:B------:R-:W-:Y:S05]  /*2130*/  UMOV UR30, UR41 ;  /* 0x00000029001e7c82 */ /* 0x000fea0008000000 */
[----:B-1----:R-:W-:Y:S05]  /*2140*/  BRA.U UP0, `(.L_x_28) ;  /* 0xfffffffd00187547 */ /* 0x002fea000b83ffff */
.L_x_23:
[----:B------:R-:W-:Y:S01]  /*2150*/  SHF.L.U32 R3, R12, 0x1f, RZ ;  /* 0x0000001f0c037819 */ /* 0x000fe200000006ff */
[----:B------:R-:W-:-:S03]  /*2160*/  NOP ;  /* 0x0000000000007918 */ /* 0x000fc60000000000 */
[----:B------:R-:W4:Y:S02]  /*2170*/  SYNCS.PHASECHK.TRANS64.TRYWAIT P0, [UR22+0xd0], R3 ;  /* 0x0000d003ff0075a7 */ /* 0x000f240008001116 */
[----:B----4-:R-:W-:Y:S05]  /*2180*/  @!P0 BRA `(.L_x_29) ;  /* 0x00000064006c8947 */ /* 0x010fea0003800000 */
.L_x_130:
[----:B------:R-:W4:Y:S01]  /*2190*/  LDS.128 R4, [UR22+0x110] ;  /* 0x00011016ff047984 */ /* 0x000f220008000c00 */
[----:B------:R-:W-:Y:S01]  /*21a0*/  UIADD3 UR4, UPT, UPT, UR22, 0xd8, URZ ;  /* 0x000000d816047890 */ /* 0x000fe2000fffe0ff */
[----:B------:R-:W-:Y:S01]  /*21b0*/  ISETP.GE.AND P0, PT, R26, 0x1, PT ;  /* 0x000000011a00780c */ /* 0x000fe20003f06270 */
[----:B------:R-:W-:Y:S01]  /*21c0*/  @!PT LDS RZ, [RZ] ;  /* 0x00000000fffff984 */ /* 0x000fe20000000800 */
[----:B------:R-:W-:Y:S01]  /*21d0*/  @!PT LDS RZ, [RZ] ;  /* 0x00000000fffff984 */ /* 0x000fe20000000800 */
[----:B------:R-:W-:Y:S01]  /*21e0*/  @!PT LDS RZ, [RZ] ;  /* 0x00000000fffff984 */ /* 0x000fe20000000800 */
[----:B------:R-:W-:Y:S01]  /*21f0*/  @!PT LDS RZ, [RZ] ;  /* 0x00000000fffff984 */ /* 0x000fe20000000800 */
[----:B------:R1:W-:Y:S06]  /*2200*/  MEMBAR.ALL.CTA ;  /* 0x0000000000007992 */ /* 0x0003ec0000008000 */
[----:B-1----:R-:W1:Y:S01]  /*2210*/  FENCE.VIEW.ASYNC.S ;  /* 0x00000000000073c6 */ /* 0x002e620000000000 */
[----:B------:R-:W-:-:S09]  /*2220*/  UPRMT UR4, URZ, 0x654, UR4 ;  /* 0x00000654ff047896 */ /* 0x000fd20008000004 */
[----:B-1----:R-:W-:Y:S01]  /*2230*/  SYNCS.ARRIVE.TRANS64.RED.A1T0 RZ, [UR4], RZ ;  /* 0x000000ffffff79a7 */ /* 0x002fe20008100404 */
[----:B----4-:R-:W-:-:S13]  /*2240*/  LOP3.LUT P3, RZ, R6, 0x1, RZ, 0xc0, !PT ;  /* 0x0000000106ff7812 */ /* 0x010fda000786c0ff */
[----:B------:R-:W-:Y:S02]  /*2250*/  @P3 MOV R13, R4 ;  /* 0x00000004000d3202 */ /* 0x000fe40000000f00 */
[----:B------:R-:W-:Y:S01]  /*2260*/  @P3 LOP3.LUT R10, R5, 0xffff, RZ, 0xc0, !PT ;  /* 0x0000ffff050a3812 */ /* 0x000fe200078ec0ff */
[----:B------:R-:W-:Y:S06]  /*2270*/  @!P0 BRA `(.L_x_30) ;  /* 0x0000000000b88947 */ /* 0x000fec0003800000 */
[----:B------:R-:W1:Y:S01]  /*2280*/  LDC.64 R4, c[0x0][0xb18] ;  /* 0x0002c600ff047b82 */ /* 0x000e620000000a00 */
[----:B--2---:R-:W-:-:S07]  /*2290*/  ISETP.NE.AND P2, PT, R26, 0x1, PT ;  /* 0x000000011a00780c */ /* 0x004fce0003f45270 */
[----:B------:R-:W2:Y:S08]  /*22a0*/  LDC.64 R6, c[0x0][0xb10] ;  /* 0x0002c400ff067b82 */ /* 0x000eb00000000a00 */
[----:B------:R-:W4:Y:S08]  /*22b0*/  LDC R8, c[0x0][0xb20] ;  /* 0x0002c800ff087b82 */ /* 0x000f300000000800 */
[----:B------:R-:W3:Y:S01]  /*22c0*/  LDC R14, c[0x0][0xb0c] ;  /* 0x0002c300ff0e7b82 */ /* 0x000ee20000000800 */
[----:B-1----:R-:W-:Y:S01]  /*22d0*/  IMAD.HI.U32 R9, R0, R5, RZ ;  /* 0x0000000500097227 */ /* 0x002fe200078e00ff */
[----:B------:R-:W-:-:S03]  /*22e0*/  ISETP.NE.AND P0, PT, R4, 0x1, PT ;  /* 0x000000010400780c */ /* 0x000fc60003f05270 */
[----:B------:R-:W-:-:S03]  /*22f0*/  IMAD.HI.U32 R5, R10, R5, RZ ;  /* 0x000000050a057227 */ /* 0x000fc600078e00ff */
[----:B------:R-:W1:Y:S01]  /*2300*/  LDC.64 R2, c[0x0][0xb28] ;  /* 0x0002ca00ff027b82 */ /* 0x000e620000000a00 */
[----:B--2---:R-:W-:-:S04]  /*2310*/  IMAD.HI.U32 R16, R11, R6, RZ ;  /* 0x000000060b107227 */ /* 0x004fc800078e00ff */
[----:B------:R-:W-:Y:S01]  /*2320*/  IMAD.HI.U32 R18, R13, R6, RZ ;  /* 0x000000060d127227 */ /* 0x000fe200078e00ff */
[----:B------:R-:W-:Y:S02]  /*2330*/  SHF.R.U32.HI R16, RZ, R7, R16 ;  /* 0x00000007ff107219 */ /* 0x000fe40000011610 */
[-C--:B----4-:R-:W-:Y:S02]  /*2340*/  SHF.R.U32.HI R9, RZ, R8.reuse, R9 ;  /* 0x00000008ff097219 */ /* 0x090fe40000011609 */
[----:B------:R-:W-:Y:S02]  /*2350*/  SHF.R.U32.HI R5, RZ, R8, R5 ;  /* 0x00000008ff057219 */ /* 0x000fe40000011605 */
[----:B------:R-:W-:Y:S02]  /*2360*/  SEL R9, R0, R9, !P0 ;  /* 0x0000000900097207 */ /* 0x000fe40004000000 */
[----:B------:R-:W-:Y:S02]  /*2370*/  SHF.R.U32.HI R18, RZ, R7, R18 ;  /* 0x00000007ff127219 */ /* 0x000fe40000011612 */
[----:B---3--:R-:W-:-:S02]  /*2380*/  ISETP.NE.AND P1, PT, R14, 0x1, PT ;  /* 0x000000010e00780c */ /* 0x008fc40003f25270 */
[----:B------:R-:W-:Y:S02]  /*2390*/  SEL R5, R10, R5, !P0 ;  /* 0x000000050a057207 */ /* 0x000fe40004000000 */
[----:B------:R-:W-:Y:S02]  /*23a0*/  SEL R15, R11, R16, !P1 ;  /* 0x000000100b0f7207 */ /* 0x000fe40004800000 */
[----:B------:R-:W-:Y:S01]  /*23b0*/  SEL R7, R13, R18, !P1 ;  /* 0x000000120d077207 */ /* 0x000fe20004800000 */
[----:B-1----:R-:W-:-:S04]  /*23c0*/  IMAD.HI.U32 R16, R9, R2, RZ ;  /* 0x0000000209107227 */ /* 0x002fc800078e00ff */
[----:B------:R-:W-:Y:S01]  /*23d0*/  IMAD.HI.U32 R6, R15, R2, RZ ;  /* 0x000000020f067227 */ /* 0x000fe200078e00ff */
[----:B------:R-:W-:-:S04]  /*23e0*/  @P2 SHF.R.U32.HI R9, RZ, R3, R16 ;  /* 0x00000003ff092219 */ /* 0x000fc80000011610 */
[----:B------:R-:W-:Y:S01]  /*23f0*/  @P2 SHF.R.U32.HI R15, RZ, R3, R6 ;  /* 0x00000003ff0f2219 */ /* 0x000fe20000011606 */
[----:B------:R-:W-:-:S04]  /*2400*/  IMAD R9, R26, R9, RZ ;  /* 0x000000091a097224 */ /* 0x000fc800078e02ff */
[----:B------:R-:W-:Y:S01]  /*2410*/  IMAD R6, R26, R15, RZ ;  /* 0x0000000f1a067224 */ /* 0x000fe200078e02ff */
[C---:B------:R-:W-:Y:S02]  /*2420*/  ISETP.GE.AND P0, PT, R5.reuse, R9, PT ;  /* 0x000000090500720c */ /* 0x040fe40003f06270 */
[----:B------:R-:W-:Y:S02]  /*2430*/  IADD3 R9, PT, PT, -R5, RZ, RZ ;  /* 0x000000ff05097210 */ /* 0x000fe40007ffe1ff */
[----:B------:R-:W-:Y:S01]  /*2440*/  ISETP.GE.OR P0, PT, R7, R6, P0 ;  /* 0x000000060700720c */ /* 0x000fe20000706670 */
[----:B------:R-:W-:-:S04]  /*2450*/  IMAD.HI.U32 R6, R5, R2, RZ ;  /* 0x0000000205067227 */ /* 0x000fc800078e00ff */
[----:B------:R-:W-:Y:S01]  /*2460*/  IMAD R9, R4, R9, R10 ;  /* 0x0000000904097224 */ /* 0x000fe200078e020a */
[----:B------:R-:W-:-:S04]  /*2470*/  SHF.R.U32.HI R6, RZ, R3, R6 ;  /* 0x00000003ff067219 */ /* 0x000fc80000011606 */
[----:B------:R-:W-:-:S03]  /*2480*/  SEL R6, R5, R6, !P2 ;  /* 0x0000000605067207 */ /* 0x000fc60005000000 */
[----:B------:R-:W-:-:S04]  /*2490*/  @!P0 IMAD.HI.U32 R8, R7, R2, RZ ;  /* 0x0000000207088227 */ /* 0x000fc800078e00ff */
[----:B------:R-:W-:Y:S01]  /*24a0*/  IMAD.MOV R2, RZ, RZ, -R6 ;  /* 0x000000ffff027224 */ /* 0x000fe200078e0a06 */
[----:B------:R-:W-:-:S03]  /*24b0*/  @!P0 SHF.R.U32.HI R8, RZ, R3, R8 ;  /* 0x00000003ff088219 */ /* 0x000fc60000011608 */
[----:B------:R-:W-:Y:S01]  /*24c0*/  IMAD R2, R26, R2, R5 ;  /* 0x000000021a027224 */ /* 0x000fe200078e0205 */
        /* <DEDUP_REMOVED lines=9> */
.L_x_30:
[----:B------:R-:W1:Y:S02]  /*2560*/  LDCU UR4, c[0x0][0xb30] ;  /* 0x00016600ff0477ac */ /* 0x000e640008000800 */
[----:B-1----:R-:W-:-:S09]  /*2570*/  UISETP.NE.AND UP0, UPT, UR4, 0x1, UPT ;  /* 0x000000010400788c */ /* 0x002fd2000bf05270 */
[----:B------:R-:W-:Y:S05]  /*2580*/  BRA.U UP0, `(.L_x_31) ;  /* 0x0000000100407547 */ /* 0x000fea000b800000 */
[----:B------:R-:W1:Y:S08]  /*2590*/  LDC.64 R4, c[0x0][0xb10] ;  /* 0x0002c400ff047b82 */ /* 0x000e700000000a00 */
[----:B------:R-:W4:Y:S08]  /*25a0*/  LDC.64 R2, c[0x0][0xb18] ;  /* 0x0002c600ff027b82 */ /* 0x000f300000000a00 */
[----:B------:R-:W2:Y:S08]  /*25b0*/  LDC R6, c[0x0][0xb20] ;  /* 0x0002c800ff067b82 */ /* 0x000eb00000000800 */
[----:B------:R-:W3:Y:S01]  /*25c0*/  LDC R8, c[0x0][0xb0c] ;  /* 0x0002c300ff087b82 */ /* 0x000ee20000000800 */
[----:B-1----:R-:W-:-:S05]  /*25d0*/  IMAD.HI.U32 R4, R13, R4, RZ ;  /* 0x000000040d047227 */ /* 0x002fca00078e00ff */
[----:B------:R-:W-:Y:S01]  /*25e0*/  SHF.R.U32.HI R4, RZ, R5, R4 ;  /* 0x00000005ff047219 */ /* 0x000fe20000011604 */
[----:B----4-:R-:W-:Y:S01]  /*25f0*/  IMAD.HI.U32 R3, R10, R3, RZ ;  /* 0x000000030a037227 */ /* 0x010fe200078e00ff */
[----:B------:R-:W-:-:S04]  /*2600*/  ISETP.NE.AND P0, PT, R2, 0x1, PT ;  /* 0x000000010200780c */ /* 0x000fc80003f05270 */
[----:B--2---:R-:W-:-:S04]  /*2610*/  SHF.R.U32.HI R3, RZ, R6, R3 ;  /* 0x00000006ff037219 */ /* 0x004fc80000011603 */
[----:B------:R-:W-:Y:S02]  /*2620*/  SEL R3, R10, R3, !P0 ;  /* 0x000000030a037207 */ /* 0x000fe40004000000 */
[----:B---3--:R-:W-:-:S04]  /*2630*/  ISETP.NE.AND P1, PT, R8, 0x1, PT ;  /* 0x000000010800780c */ /* 0x008fc80003f25270 */
[----:B------:R-:W-:-:S05]  /*2640*/  SEL R4, R13, R4, !P1 ;  /* 0x000000040d047207 */ /* 0x000fca0004800000 */
[----:B------:R-:W-:Y:S02]  /*2650*/  IMAD.IADD R5, R3, 0x1, -R4 ;  /* 0x0000000103057824 */ /* 0x000fe400078e0a04 */
[----:B------:R-:W-:Y:S02]  /*2660*/  IMAD.IADD R3, R4, 0x1, -R3 ;  /* 0x0000000104037824 */ /* 0x000fe400078e0a03 */
[----:B------:R-:W-:Y:S02]  /*2670*/  IMAD R13, R5, R8, R13 ;  /* 0x00000008050d7224 */ /* 0x000fe400078e020d */
[----:B------:R-:W-:-:S07]  /*2680*/  IMAD R10, R3, R2, R10 ;  /* 0x00000002030a7224 */ /* 0x000fce00078e020a */
.L_x_31:
[----:B------:R-:W-:Y:S01]  /*2690*/  UMOV UR20, UR31 ;  /* 0x0000001f00147c82 */ /* 0x000fe20008000000 */
[----:B------:R-:W-:Y:S01]  /*26a0*/  PLOP3.LUT P0, PT, PT, PT, PT, 0x80, 0x8 ;  /* 0x000000000008781c */ /* 0x000fe20003f0f070 */
[----:B------:R-:W-:Y:S01]  /*26b0*/  IMAD.IADD R19, R13, 0x1, R78 ;  /* 0x000000010d137824 */ /* 0x000fe200078e024e */
[----:B------:R-:W-:Y:S01]  /*26c0*/  LOP3.LUT R12, R12, 0x1, RZ, 0x3c, !PT ;  /* 0x000000010c0c7812 */ /* 0x000fe200078e3cff */
[----:B------:R-:W-:Y:S01]  /*26d0*/  IMAD.IADD R16, R10, 0x1, R51 ;  /* 0x000000010a107824 */ /* 0x000fe200078e0233 */
[----:B------:R-:W-:Y:S09]  /*26e0*/  @P3 BRA `(.L_x_32) ;  /* 0xffffffec00603947 */ /* 0x000ff2000383ffff */
[----:B------:R-:W-:Y:S01]  /*26f0*/  UIADD3 UR22, UPT, UPT, UR22, 0x40, URZ ;  /* 0x0000004016167890 */ /* 0x000fe2000fffe0ff */
[----:B------:R-:W-:-:S03]  /*2700*/  MOV R3, UR33 ;  /* 0x0000002100037c02 */ /* 0x000fc60008000f00 */
[----:B------:R-:W-:Y:S01]  /*2710*/  ULEA UR4, UR32, UR22, 0x3 ;  /* 0x0000001620047291 */ /* 0x000fe2000f8e18ff */
[----:B------:R-:W-:-:S08]  /*2720*/  SHF.L.U32 R3, R3, 0x1f, RZ ;  /* 0x0000001f03037819 */ /* 0x000fd000000006ff */
[----:B------:R-:W1:Y:S02]  /*2730*/  SYNCS.PHASECHK.TRANS64.TRYWAIT P0, [UR4], R3 ;  /* 0x00000003ff0075a7 */ /* 0x000e640008001104 */
[----:B-1----:R-:W-:Y:S05]  /*2740*/  @!P0 BRA `(.L_x_33) ;  /* 0x0000006000148947 */ /* 0x002fea0003800000 */
.L_x_132:
[----:B------:R-:W-:-:S04]  /*2750*/  UIADD3 UR6, UPT, UPT, UR32, 0x1, URZ ;  /* 0x0000000120067890 */ /* 0x000fc8000fffe0ff */
[----:B------:R-:W-:-:S04]  /*2760*/  UISETP.NE.AND UP0, UPT, UR6, 0x8, UPT ;  /* 0x000000080600788c */ /* 0x000fc8000bf05270 */
[----:B------:R-:W-:Y:S02]  /*2770*/  USEL UR5, URZ, 0x1, UP0 ;  /* 0x00000001ff057887 */ /* 0x000fe40008000000 */
[----:B------:R-:W-:Y:S02]  /*2780*/  USEL UR6, UR6, URZ, UP0 ;  /* 0x000000ff06067287 */ /* 0x000fe40008000000 */
[----:B------:R-:W-:Y:S02]  /*2790*/  ULOP3.LUT UR5, UR33, UR5, URZ, 0x3c, !UPT ;  /* 0x0000000521057292 */ /* 0x000fe4000f8e3cff */
[----:B------:R-:W-:-:S04]  /*27a0*/  ULEA UR4, UR6, UR22, 0x3 ;  /* 0x0000001606047291 */ /* 0x000fc8000f8e18ff */
[----:B-1----:R-:W-:-:S04]  /*27b0*/  MOV R3, UR5 ;  /* 0x0000000500037c02 */ /* 0x002fc80008000f00 */
[----:B------:R-:W-:-:S04]  /*27c0*/  SHF.L.U32 R3, R3, 0x1f, RZ ;  /* 0x0000001f03037819 */ /* 0x000fc800000006ff */
[----:B------:R-:W1:Y:S02]  /*27d0*/  SYNCS.PHASECHK.TRANS64.TRYWAIT P0, [UR4], R3 ;  /* 0x00000003ff0075a7 */ /* 0x000e640008001104 */
[----:B-1----:R-:W-:Y:S05]  /*27e0*/  @!P0 BRA `(.L_x_34) ;  /* 0x0000006000048947 */ /* 0x002fea0003800000 */
.L_x_134:
        /* <DEDUP_REMOVED lines=10> */
.L_x_136:
        /* <DEDUP_REMOVED lines=10> */
.L_x_138:
        /* <DEDUP_REMOVED lines=10> */
.L_x_140:
        /* <DEDUP_REMOVED lines=10> */
.L_x_142:
        /* <DEDUP_REMOVED lines=10> */
.L_x_144:
[----:B------:R-:W-:-:S04]  /*2b10*/  UIADD3 UR6, UPT, UPT, UR6, 0x1, URZ ;  /* 0x0000000106067890 */ /* 0x000fc8000fffe0ff */
[----:B------:R-:W-:-:S04]  /*2b20*/  UISETP.NE.AND UP0, UPT, UR6, 0x8, UPT ;  /* 0x000000080600788c */ /* 0x000fc8000bf05270 */
[----:B------:R-:W-:Y:S02]  /*2b30*/  USEL UR4, URZ, 0x1, UP0 ;  /* 0x00000001ff047887 */ /* 0x000fe40008000000 */
[----:B------:R-:W-:Y:S02]  /*2b40*/  USEL UR6, UR6, URZ, UP0 ;  /* 0x000000ff06067287 */ /* 0x000fe40008000000 */
[----:B------:R-:W-:Y:S02]  /*2b50*/  ULOP3.LUT UR4, UR5, UR4, URZ, 0x3c, !UPT ;  /* 0x0000000405047292 */ /* 0x000fe4000f8e3cff */
[----:B------:R-:W-:-:S04]  /*2b60*/  ULEA UR6, UR6, UR22, 0x3 ;  /* 0x0000001606067291 */ /* 0x000fc8000f8e18ff */
[----:B------:R-:W-:Y:S02]  /*2b70*/  IMAD.U32 R2, RZ, RZ, UR4 ;  /* 0x00000004ff027e24 */ /* 0x000fe4000f8e00ff */
[----:B-1----:R-:W-:-:S03]  /*2b80*/  MOV R0, UR6 ;  /* 0x0000000600007c02 */ /* 0x002fc60008000f00 */
[----:B------:R-:W-:-:S07]  /*2b90*/  SHF.L.U32 R3, R2, 0x1f, RZ ;  /* 0x0000001f02037819 */ /* 0x000fce00000006ff */
.L_x_40:
[----:B-1----:R1:W4:Y:S02]  /*2ba0*/  SYNCS.PHASECHK.TRANS64.TRYWAIT P0, [R0+URZ], R3 ;  /* 0x00000003000075a7 */ /* 0x00232400080011ff */
[----:B----4-:R-:W-:Y:S05]  /*2bb0*/  @!P0 NANOSLEEP.SYNCS 0x989680 ;  /* 0x009896800000895d */ /* 0x010fea0003900000 */
[----:B------:R-:W4:Y:S02]  /*2bc0*/  @!P0 SYNCS.PHASECHK.TRANS64 P0, [R0+URZ], R3 ;  /* 0x00000003000085a7 */ /* 0x000f2400080010ff */
[----:B----4-:R-:W-:Y:S05]  /*2bd0*/  @P0 EXIT ;  /* 0x000000000000094d */ /* 0x010fea0003800000 */
[----:B------:R-:W-:Y:S05]  /*2be0*/  BRA `(.L_x_40) ;  /* 0xfffffffc00ec7947 */ /* 0x000fea000383ffff */
.L_x_16:
[----:B------:R-:W-:-:S04]  /*2bf0*/  UISETP.NE.AND UP1, UPT, UR45, URZ, UPT ;  /* 0x000000ff2d00728c */ /* 0x000fc8000bf25270 */
[----:B------:R-:W-:-:S09]  /*2c00*/  UISETP.NE.OR UP1, UPT, UR8, 0x1, UP1 ;  /* 0x000000010800788c */ /* 0x000fd20008f25670 */
[----:B------:R-:W-:Y:S05]  /*2c10*/  BRA.U UP1, `(.L_x_41) ;  /* 0x0000000101b07547 */ /* 0x000fea000b800000 */
[----:B------:R-:W-:Y:S01]  /*2c20*/  UMOV UR4, 0x400 ;  /* 0x0000040000047882 */ /* 0x000fe20000000000 */
[----:B------:R-:W-:Y:S01]  /*2c30*/  HFMA2 R3, -RZ, RZ, 0, 5.9604644775390625e-08 ;  /* 0x00000001ff037431 */ /* 0x000fe200000001ff */
[----:B------:R-:W-:Y:S01]  /*2c40*/  ULEA UR45, UR45, UR4, 0x18 ;  /* 0x000000042d2d7291 */ /* 0x000fe2000f8ec0ff */
[----:B------:R-:W-:Y:S01]  /*2c50*/  ISETP.NE.AND P0, PT, R2, RZ, PT ;  /* 0x000000ff0200720c */ /* 0x000fe20003f05270 */
[----:B------:R-:W-:Y:S02]  /*2c60*/  IMAD.MOV.U32 R8, RZ, RZ, RZ ;  /* 0x000000ffff087224 */ /* 0x000fe400078e00ff */
[----:B------:R-:W-:Y:S02]  /*2c70*/  UIADD3 UR6, UPT, UPT, UR45, 0xd8, URZ ;  /* 0x000000d82d067890 */ /* 0x000fe4000fffe0ff */
[----:B------:R-:W-:Y:S02]  /*2c80*/  UIADD3 UR7, UPT, UPT, UR45, 0xd0, URZ ;  /* 0x000000d02d077890 */ /* 0x000fe4000fffe0ff */
[----:B------:R-:W-:-:S12]  /*2c90*/  UPRMT UR6, URZ, 0x654, UR6 ;  /* 0x00000654ff067896 */ /* 0x000fd80008000006 */
.L_x_44:
[----:B------:R-:W-:Y:S01]  /*2ca0*/  SHF.L.U32 R7, R3, 0x1f, RZ ;  /* 0x0000001f03077819 */ /* 0x000fe200000006ff */
[----:B------:R-:W-:Y:S02]  /*2cb0*/  IMAD.U32 R9, RZ, RZ, UR7 ;  /* 0x00000007ff097e24 */ /* 0x000fe4000f8e00ff */
[----:B------:R-:W-:Y:S01]  /*2cc0*/  @!P0 IMAD.MOV.U32 R5, RZ, RZ, 0x10 ;  /* 0x00000010ff058424 */ /* 0x000fe200078e00ff */
[----:B------:R-:W1:Y:S02]  /*2cd0*/  SYNCS.PHASECHK.TRANS64.TRYWAIT P1, [UR45+0xd8], R7 ;  /* 0x0000d807ff0075a7 */ /* 0x000e64000802112d */
[----:B------:R-:W-:-:S04]  /*2ce0*/  PRMT R9, R2, 0x654, R9 ;  /* 0x0000065402097816 */ /* 0x000fc80000000009 */
[----:B------:R-:W-:Y:S01]  /*2cf0*/  SEL R0, R9, R0, !P0 ;  /* 0x0000000009007207 */ /* 0x000fe20004000000 */
[----:B-1----:R-:W-:Y:S06]  /*2d00*/  @!P1 BRA `(.L_x_42) ;  /* 0x0000005c004c9947 */ /* 0x002fec0003800000 */
.L_x_146:
[----:B------:R-:W-:Y:S01]  /*2d10*/  UIADD3 UR4, UPT, UPT, UR45, 0x110, URZ ;  /* 0x000001102d047890 */ /* 0x000fe2000fffe0ff */
[----:B------:R2:W-:Y:S01]  /*2d20*/  @!P0 SYNCS.ARRIVE.TRANS64.RED RZ, [R0+URZ], R5 ;  /* 0x0000000500ff89a7 */ /* 0x0005e200080004ff */
[----:B------:R-:W-:Y:S01]  /*2d30*/  UIADD3 UR5, UPT, UPT, UR45, 0xd0, URZ ;  /* 0x000000d02d057890 */ /* 0x000fe2000fffe0ff */
[----:B------:R-:W-:-:S08]  /*2d40*/  LOP3.LUT R3, R3, 0x1, RZ, 0x3c, !PT ;  /* 0x0000000103037812 */ /* 0x000fd000078e3cff */
[----:B------:R-:W-:Y:S06]  /*2d50*/  UGETNEXTWORKID.BROADCAST [UR4], [UR5] ;  /* 0x00000000040073ca */ /* 0x000fec0008000100 */
[----:B--2---:R-:W-:-:S04]  /*2d60*/  SHF.L.U32 R5, R8, 0x1f, RZ ;  /* 0x0000001f08057819 */ /* 0x004fc800000006ff */
[----:B------:R-:W2:Y:S02]  /*2d70*/  SYNCS.PHASECHK.TRANS64.TRYWAIT P1, [UR45+0xd0], R5 ;  /* 0x0000d005ff0075a7 */ /* 0x000ea4000802112d */
[----:B--2---:R-:W-:Y:S05]  /*2d80*/  @!P1 BRA `(.L_x_43) ;  /* 0x0000005c00449947 */ /* 0x004fea0003800000 */
.L_x_148:
[----:B-1----:R-:W1:Y:S01]  /*2d90*/  LDS.128 R4, [UR45+0x110] ;  /* 0x0001102dff047984 */ /* 0x002e620008000c00 */
[----:B------:R-:W-:Y:S01]  /*2da0*/  LOP3.LUT R8, R8, 0x1, RZ, 0x3c, !PT ;  /* 0x0000000108087812 */ /* 0x000fe200078e3cff */
[----:B------:R-:W-:Y:S01]  /*2db0*/  @!PT LDS RZ, [RZ] ;  /* 0x00000000fffff984 */ /* 0x000fe20000000800 */
[----:B------:R-:W-:Y:S01]  /*2dc0*/  @!PT LDS RZ, [RZ] ;  /* 0x00000000fffff984 */ /* 0x000fe20000000800 */
[----:B------:R-:W-:Y:S01]  /*2dd0*/  @!PT LDS RZ, [RZ] ;  /* 0x00000000fffff984 */ /* 0x000fe20000000800 */
[----:B------:R-:W-:Y:S01]  /*2de0*/  @!PT LDS RZ, [RZ] ;  /* 0x00000000fffff984 */ /* 0x000fe20000000800 */
[----:B------:R2:W-:Y:S06]  /*2df0*/  MEMBAR.ALL.CTA ;  /* 0x0000000000007992 */ /* 0x0005ec0000008000 */
[----:B--2---:R-:W2:Y:S02]  /*2e00*/  FENCE.VIEW.ASYNC.S ;  /* 0x00000000000073c6 */ /* 0x004ea40000000000 */
[----:B--2---:R-:W-:Y:S01]  /*2e10*/  SYNCS.ARRIVE.TRANS64.RED.A1T0 RZ, [UR6], RZ ;  /* 0x000000ffffff79a7 */ /* 0x004fe20008100406 */
[----:B-1----:R-:W-:-:S13]  /*2e20*/  LOP3.LUT P1, RZ, R6, 0x1, RZ, 0xc0, !PT ;  /* 0x0000000106ff7812 */ /* 0x002fda000782c0ff */
[----:B------:R-:W-:Y:S05]  /*2e30*/  @P1 BRA `(.L_x_44) ;  /* 0xfffffffc00981947 */ /* 0x000fea000383ffff */
[----:B------:R-:W-:-:S04]  /*2e40*/  SHF.L.U32 R0, R3, 0x1f, RZ ;  /* 0x0000001f03007819 */ /* 0x000fc800000006ff */
[----:B------:R-:W1:Y:S02]  /*2e50*/  SYNCS.PHASECHK.TRANS64 P0, [UR45+0xd8], R0 ;  /* 0x0000d800ff0075a7 */ /* 0x000e64000800102d */
[----:B-1----:R-:W-:Y:S05]  /*2e60*/  @P0 EXIT ;  /* 0x000000000000094d */ /* 0x002fea0003800000 */
[----:B------:R-:W-:-:S07]  /*2e70*/  MOV R0, UR45 ;  /* 0x0000002d00007c02 */ /* 0x000fce0008000f00 */
.L_x_45:
[----:B-1----:R-:W-:-:S04]  /*2e80*/  SHF.L.U32 R5, R3, 0x1f, RZ ;  /* 0x0000001f03057819 */ /* 0x002fc800000006ff */
[----:B------:R1:W2:Y:S03]  /*2e90*/  SYNCS.PHASECHK.TRANS64.TRYWAIT P0, [R0+URZ+0xd8], R5 ;  /* 0x0000d805000075a7 */ /* 0x0002a600080011ff */
[----:B--2---:R-:W-:Y:S05]  /*2ea0*/  @!P0 NANOSLEEP.SYNCS 0x989680 ;  /* 0x009896800000895d */ /* 0x004fea0003900000 */
[----:B------:R-:W2:Y:S02]  /*2eb0*/  @!P0 SYNCS.PHASECHK.TRANS64 P0, [R0+URZ+0xd8], R5 ;  /* 0x0000d805000085a7 */ /* 0x000ea400080010ff */
[----:B--2---:R-:W-:Y:S05]  /*2ec0*/  @P0 EXIT ;  /* 0x000000000000094d */ /* 0x004fea0003800000 */
[----:B------:R-:W-:Y:S05]  /*2ed0*/  BRA `(.L_x_45) ;  /* 0xfffffffc00e87947 */ /* 0x000fea000383ffff */
.L_x_41:
[----:B------:R-:W-:-:S09]  /*2ee0*/  UISETP.NE.AND UP1, UPT, UR8, URZ, UPT ;  /* 0x000000ff0800728c */ /* 0x000fd2000bf25270 */
[----:B------:R-:W-:Y:S05]  /*2ef0*/  BRA.U UP1, `(.L_x_46) ;  /* 0x0000000d01787547 */ /* 0x000fea000b800000 */
[----:B------:R-:W-:Y:S01]  /*2f00*/  UMOV UR4, 0x40 ;  /* 0x0000004000047882 */ /* 0x000fe20000000000 */
[----:B------:R-:W-:Y:S01]  /*2f10*/  NOP ;  /* 0x0000000000007918 */ /* 0x000fe20000000000 */
[----:B------:R-:W-:Y:S01]  /*2f20*/  ULEA UR4, UR45, UR4, 0x18 ;  /* 0x000000042d047291 */ /* 0x000fe2000f8ec0ff */
[----:B------:R-:W-:Y:S02]  /*2f30*/  UMOV UR5, 0x400 ;  /* 0x0000040000057882 */ /* 0x000fe40000000000 */
[----:B------:R-:W-:-:S06]  /*2f40*/  ULEA UR45, UR45, UR5, 0x18 ;  /* 0x000000052d2d7291 */ /* 0x000fcc000f8ec0ff */
[----:B------:R-:W1:Y:S02]  /*2f50*/  LDS.U8 R0, [UR4+0x1c] ;  /* 0x00001c04ff007984 */ /* 0x000e640008000000 */
[----:B-1----:R-:W-:-:S13]  /*2f60*/  ISETP.NE.AND P0, PT, R0, RZ, PT ;  /* 0x000000ff0000720c */ /* 0x002fda0003f05270 */
[----:B------:R-:W-:Y:S05]  /*2f70*/  @P0 BRA `(.L_x_47) ;  /* 0x0000000000580947 */ /* 0x000fea0003800000 */
[----:B------:R-:W-:-:S13]  /*2f80*/  ELECT P0, URZ, PT ;  /* 0x0000000000ff782f */ /* 0x000fda0003800000 */
[----:B------:R-:W-:Y:S05]  /*2f90*/  @!P0 BRA `(.L_x_48) ;  /* 0x0000000000608947 */ /* 0x000fea0003800000 */
[----:B------:R-:W-:Y:S01]  /*2fa0*/  UMOV UR5, 0x10 ;  /* 0x0000001000057882 */ /* 0x000fe20000000000 */
[----:B------:R-:W-:Y:S01]  /*2fb0*/  HFMA2 R0, -RZ, RZ, 0, 5.9604644775390625e-08 ;  /* 0x00000001ff007431 */ /* 0x000fe200000001ff */
[----:B------:R-:W-:-:S03]  /*2fc0*/  MOV R2, 0xffff ;  /* 0x0000ffff00027802 */ /* 0x000fc60000000f00 */
[----:B------:R-:W-:Y:S04]  /*2fd0*/  DEPBAR.LE SB1, 0x36 ;  /* 0x00009d800000791a */ /* 0x000fe80000000000 */
[----:B------:R-:W1:Y:S02]  /*2fe0*/  UTCATOMSWS.FIND_AND_SET.ALIGN UP0, UR5, UR5 ;  /* 0x00000005000575e3 */ /* 0x000e640008000800 */
[----:B-1----:R-:W-:Y:S01]  /*2ff0*/  MOV R3, UR5 ;  /* 0x0000000500037c02 */ /* 0x002fe20008000f00 */
[----:B------:R-:W-:Y:S06]  /*3000*/  BRA.U UP0, `(.L_x_49) ;  /* 0x0000000100187547 */ /* 0x000fec000b800000 */
.L_x_50:
[----:B------:R-:W-:Y:S05]  /*3010*/  NANOSLEEP 0x64 ;  /* 0x000000640000795d */ /* 0x000fea0003800000 */
[----:B------:R-:W-:-:S05]  /*3020*/  UMOV UR5, 0x10 ;  /* 0x0000001000057882 */ /* 0x000fca0000000000 */
[----:B------:R-:W-:Y:S04]  /*3030*/  DEPBAR.LE SB1, 0x36 ;  /* 0x00009d800000791a */ /* 0x000fe80000000000 */
[----:B------:R-:W1:Y:S02]  /*3040*/  UTCATOMSWS.FIND_AND_SET.ALIGN UP0, UR5, UR5 ;  /* 0x00000005000575e3 */ /* 0x000e640008000800 */
[----:B-1----:R-:W-:Y:S01]  /*3050*/  MOV R3, UR5 ;  /* 0x0000000500037c02 */ /* 0x002fe20008000f00 */
[----:B------:R-:W-:Y:S05]  /*3060*/  BRA.U !UP0, `(.L_x_50) ;  /* 0xfffffffd08e87547 */ /* 0x000fea000b83ffff */
.L_x_49:
[-C--:B------:R-:W-:Y:S02]  /*3070*/  SHF.L.U32 R2, R2, R3.reuse, RZ ;  /* 0x0000000302027219 */ /* 0x080fe400000006ff */
[----:B------:R-:W-:Y:S01]  /*3080*/  SHF.L.U32 R0, R0, R3, RZ ;  /* 0x0000000300007219 */ /* 0x000fe200000006ff */
[----:B------:R-:W-:Y:S02]  /*3090*/  IMAD.SHL.U32 R3, R3, 0x20, RZ ;  /* 0x0000002003037824 */ /* 0x000fe400078e00ff */
[----:B------:R1:W-:Y:S04]  /*30a0*/  ATOMS.OR RZ, [UR4+0x14], R2 ;  /* 0x00001402ffff798c */ /* 0x0003e8000b000004 */
[----:B------:R1:W-:Y:S04]  /*30b0*/  ATOMS.OR RZ, [UR4+0x18], R0 ;  /* 0x00001800ffff798c */ /* 0x0003e8000b000004 */
[----:B------:R1:W-:Y:S01]  /*30c0*/  STS [UR45+0x120], R3 ;  /* 0x00012003ff007988 */ /* 0x0003e2000800082d */
[----:B------:R-:W-:Y:S05]  /*30d0*/  BRA `(.L_x_48) ;  /* 0x0000000000107947 */ /* 0x000fea0003800000 */
.L_x_47:
[----:B------:R-:W-:Y:S02]  /*30e0*/  MOV R0, 0xffffffff ;  /* 0xffffffff00007802 */ /* 0x000fe40000000f00 */
[----:B------:R-:W-:-:S03]  /*30f0*/  MOV R2, 0x3120 ;  /* 0x0000312000027802 */ /* 0x000fc60000000f00 */
[----:B------:R1:W-:Y:S04]  /*3100*/  STS [UR45+0x120], R0 ;  /* 0x00012000ff007988 */ /* 0x0003e8000800082d */
[----:B-1-3-5:R-:W-:Y:S05]  /*3110*/  CALL.REL.NOINC `($__internal_1_$__cuda_sm10x_tcgen05_guardrail_trap_phase_invalid_during_alloc) ;  /* 0x0000006000547944 */ /* 0x02afea0003c00000 */
.L_x_48:
[----:B------:R-:W-:Y:S05]  /*3120*/  WARPSYNC.ALL ;  /* 0x0000000000007948 */ /* 0x000fea0003800000 */
[----:B------:R-:W2:Y:S01]  /*3130*/  S2UR UR6, SR_CgaCtaId ;  /* 0x00000000000679c3 */ /* 0x000ea20000008800 */
[----:B------:R-:W-:Y:S01]  /*3140*/  UMOV UR4, 0x400 ;  /* 0x0000040000047882 */ /* 0x000fe20000000000 */
[----:B------:R-:W-:-:S06]  /*3150*/  NOP ;  /* 0x0000000000007918 */ /* 0x000fcc0000000000 */
[----:B------:R-:W-:Y:S06]  /*3160*/  BAR.ARV 0x6, 0xa0 ;  /* 0x0182800000007b1d */ /* 0x000fec0000002000 */
[----:B------:R-:W-:Y:S01]  /*3170*/  IMAD.MOV.U32 R8, RZ, RZ, 0x1 ;  /* 0x00000001ff087424 */ /* 0x000fe200078e00ff */
[----:B------:R-:W-:Y:S01]  /*3180*/  UMOV UR15, URZ ;  /* 0x000000ff000f7c82 */ /* 0x000fe20008000000 */
[----:B------:R-:W-:Y:S01]  /*3190*/  UMOV UR14, URZ ;  /* 0x000000ff000e7c82 */ /* 0x000fe20008000000 */
[----:B------:R-:W-:Y:S01]  /*31a0*/  UMOV UR24, 0x0 ;  /* 0x0000000000187882 */ /* 0x000fe20000000000 */
[----:B------:R-:W-:Y:S01]  /*31b0*/  UMOV UR25, 0x8100910 ;  /* 0x0810091000197882 */ /* 0x000fe20000000000 */
[----:B------:R-:W-:Y:S01]  /*31c0*/  UMOV UR22, 0x0 ;  /* 0x0000000000167882 */ /* 0x000fe20000000000 */
[----:B------:R-:W-:Y:S01]  /*31d0*/  UMOV UR23, 0x8100910 ;  /* 0x0810091000177882 */ /* 0x000fe20000000000 */
[----:B------:R-:W-:Y:S01]  /*31e0*/  UMOV UR20, 0x0 ;  /* 0x0000000000147882 */ /* 0x000fe20000000000 */
[----:B------:R-:W-:Y:S01]  /*31f0*/  UMOV UR21, 0x8100910 ;  /* 0x0810091000157882 */ /* 0x000fe20000000000 */
[----:B------:R-:W-:Y:S01]  /*3200*/  UMOV UR18, 0x0 ;  /* 0x0000000000127882 */ /* 0x000fe20000000000 */
[----:B--2---:R-:W-:Y:S01]  /*3210*/  ULEA UR6, UR6, UR4, 0x18 ;  /* 0x0000000406067291 */ /* 0x004fe2000f8ec0ff */
[----:B------:R-:W2:Y:S03]  /*3220*/  LDCU.64 UR4, c[0x0][0x388] ;  /* 0x00007100ff0477ac */ /* 0x000ea60008000a00 */
[----:B------:R-:W-:-:S02]  /*3230*/  UIADD3 UR9, UPT, UPT, UR6, 0x8400, URZ ;  /* 0x0000840006097890 */ /* 0x000fc4000fffe0ff */
[----:B------:R-:W-:-:S03]  /*3240*/  UIADD3 UR10, UPT, UPT, UR6, 0x28400, URZ ;  /* 0x00028400060a7890 */ /* 0x000fc6000fffe0ff */
[----:B------:R-:W1:Y:S01]  /*3250*/  LDS R9, [UR6+0x120] ;  /* 0x00012006ff097984 */ /* 0x000e620008000800 */
[----:B------:R-:W-:Y:S02]  /*3260*/  USHF.R.U32.HI UR9, URZ, 0x4, UR9 ;  /* 0x00000004ff097899 */ /* 0x000fe40008011609 */
[----:B------:R-:W-:Y:S02]  /*3270*/  USHF.R.U32.HI UR10, URZ, 0x4, UR10 ;  /* 0x00000004ff0a7899 */ /* 0x000fe4000801160a */
[----:B------:R-:W-:Y:S02]  /*3280*/  ULOP3.LUT UR9, UR9, 0x3fff, URZ, 0xc0, !UPT ;  /* 0x00003fff09097892 */ /* 0x000fe4000f8ec0ff */
[----:B------:R-:W-:Y:S02]  /*3290*/  ULOP3.LUT UR10, UR10, 0x3fff, URZ, 0xc0, !UPT ;  /* 0x00003fff0a0a7892 */ /* 0x000fe4000f8ec0ff */
[----:B------:R-:W-:Y:S02]  /*32a0*/  ULOP3.LUT UR9, UR9, 0x10000, URZ, 0xfc, !UPT ;  /* 0x0001000009097892 */ /* 0x000fe4000f8efcff */
[----:B--2---:R-:W-:-:S02]  /*32b0*/  UIADD3 UR7, UPT, UPT, UR4, 0x1f, URZ ;  /* 0x0000001f04077890 */ /* 0x004fc4000fffe0ff */
[----:B------:R-:W-:Y:S02]  /*32c0*/  ULOP3.LUT UR10, UR10, 0x10000, URZ, 0xfc, !UPT ;  /* 0x000100000a0a7892 */ /* 0x000fe4000f8efcff */
[----:B------:R-:W-:Y:S01]  /*32d0*/  USHF.R.S32.HI UR4, URZ, 0x1f, UR7 ;  /* 0x0000001fff047899 */ /* 0x000fe20008011407 */
[----:B------:R-:W-:-:S03]  /*32e0*/  UMOV UR19, 0x8100910 ;  /* 0x0810091000137882 */ /* 0x000fc60000000000 */
[----:B------:R-:W-:-:S04]  /*32f0*/  ULEA.HI UR7, UR4, UR7, URZ, 0x5 ;  /* 0x0000000704077291 */ /* 0x000fc8000f8f28ff */
[----:B------:R-:W-:-:S03]  /*3300*/  USHF.R.S32.HI UR7, URZ, 0x5, UR7 ;  /* 0x00000005ff077899 */ /* 0x000fc60008011407 */
[----:B------:R-:W2:Y:S01]  /*3310*/  LDCU UR4, c[0x0][0x390] ;  /* 0x00007200ff0477ac */ /* 0x000ea20008000800 */
[----:B------:R-:W-:Y:S02]  /*3320*/  UIMAD UR7, UR7, UR5, URZ ;  /* 0x00000005070772a4 */ /* 0x000fe4000f8e02ff */
[----:B------:R-:W-:-:S04]  /*3330*/  UIADD3 UR5, UPT, UPT, UR6, 0xd8, URZ ;  /* 0x000000d806057890 */ /* 0x000fc8000fffe0ff */
[----:B------:R-:W-:Y:S01]  /*3340*/  UPRMT UR5, URZ, 0x654, UR5 ;  /* 0x00000654ff057896 */ /* 0x000fe20008000005 */
[C---:B-1----:R-:W-:Y:S01]  /*3350*/  VIADD R3, R9.reuse, 0x40 ;  /* 0x0000004009037836 */ /* 0x042fe20000000000 */
[----:B------:R-:W-:Y:S01]  /*3360*/  LOP3.LUT R2, R9, 0xffff, RZ, 0xc0, !PT ;  /* 0x0000ffff09027812 */ /* 0x000fe200078ec0ff */
[----:B--2---:R-:W-:-:S03]  /*3370*/  UIMAD UR4, UR7, UR4, URZ ;  /* 0x00000004070472a4 */ /* 0x004fc6000f8e02ff */
[----:B------:R-:W-:Y:S01]  /*3380*/  LOP3.LUT R3, R3, 0xffff, RZ, 0xc0, !PT ;  /* 0x0000ffff03037812 */ /* 0x000fe200078ec0ff */
[----:B------:R-:W-:-:S04]  /*3390*/  UIADD3 UR16, UPT, UPT, UR4, -0x1, URZ ;  /* 0xffffffff04107890 */ /* 0x000fc8000fffe0ff */
[----:B------:R1:W-:Y:S01]  /*33a0*/  STL.64 [R1], R2 ;  /* 0x0000000201007387 */ /* 0x0003e20000100a00 */
[----:B------:R-:W-:Y:S01]  /*33b0*/  UISETP.GE.AND UP2, UPT, UR4, 0x1, UPT ;  /* 0x000000010400788c */ /* 0x000fe2000bf46270 */
[----:B-1----:R-:W-:-:S10]  /*33c0*/  CS2R R2, SRZ ;  /* 0x0000000000027805 */ /* 0x002fd4000001ff00 */
.L_x_57:
[----:B-1----:R-:W-:-:S04]  /*33d0*/  SHF.L.U32 R5, R3, 0x1f, RZ ;  /* 0x0000001f03057819 */ /* 0x002fc800000006ff */
[----:B------:R-:W1:Y:S02]  /*33e0*/  SYNCS.PHASECHK.TRANS64.TRYWAIT P0, [UR6+0xd0], R5 ;  /* 0x0000d005ff0075a7 */ /* 0x000e640008001106 */
[----:B-12-4-:R-:W-:Y:S05]  /*33f0*/  @!P0 BRA `(.L_x_51) ;  /* 0x0000005400c08947 */ /* 0x016fea0003800000 */
.L_x_150:
[----:B-1----:R-:W1:Y:S01]  /*3400*/  LDS.128 R4, [UR6+0x110] ;  /* 0x00011006ff047984 */ /* 0x002e620008000c00 */
[----:B------:R-:W-:Y:S01]  /*3410*/  ULEA UR8, UR15, UR6, 0x3 ;  /* 0x000000060f087291 */ /* 0x000fe2000f8e18ff */
[----:B------:R-:W-:Y:S01]  /*3420*/  SHF.L.U32 R0, R8, 0x1f, RZ ;  /* 0x0000001f08007819 */ /* 0x000fe200000006ff */
[----:B------:R-:W-:Y:S01]  /*3430*/  @!PT LDS RZ, [RZ] ;  /* 0x00000000fffff984 */ /* 0x000fe20000000800 */
[----:B------:R-:W-:Y:S01]  /*3440*/  @!PT LDS RZ, [RZ] ;  /* 0x00000000fffff984 */ /* 0x000fe20000000800 */
[----:B------:R-:W-:Y:S01]  /*3450*/  @!PT LDS RZ, [RZ] ;  /* 0x00000000fffff984 */ /* 0x000fe20000000800 */
[----:B------:R-:W-:Y:S01]  /*3460*/  @!PT LDS RZ, [RZ] ;  /* 0x00000000fffff984 */ /* 0x000fe20000000800 */
[----:B------:R2:W-:Y:S06]  /*3470*/  MEMBAR.ALL.CTA ;  /* 0x0000000000007992 */ /* 0x0005ec0000008000 */
[----:B--2---:R-:W2:Y:S02]  /*3480*/  FENCE.VIEW.ASYNC.S ;  /* 0x00000000000073c6 */ /* 0x004ea40000000000 */
[----:B--2---:R-:W-:Y:S01]  /*3490*/  SYNCS.ARRIVE.TRANS64.RED.A1T0 RZ, [UR5], RZ ;  /* 0x000000ffffff79a7 */ /* 0x004fe20008100405 */
[----:B------:R-:W2:Y:S01]  /*34a0*/  SYNCS.PHASECHK.TRANS64.TRYWAIT P0, [UR8+0xf0], R0 ;  /* 0x0000f000ff0075a7 */ /* 0x000ea20008001108 */
[----:B-1----:R-:W-:Y:S01]  /*34b0*/  LOP3.LUT P3, RZ, R6, 0x1, RZ, 0xc0, !PT ;  /* 0x0000000106ff7812 */ /* 0x002fe2000786c0ff */
[----:B--2---:R-:W-:-:S12]  /*34c0*/  @!P0 BRA `(.L_x_52) ;  /* 0x0000005400a48947 */ /* 0x004fd80003800000 */
.L_x_152:
[----:B------:R-:W-:Y:S05]  /*34d0*/  BRA.U !UP2, `(.L_x_53) ;  /* 0x000000010af07547 */ /* 0x000fea000b800000 */
[----:B-1----:R-:W-:Y:S01]  /*34e0*/  IMAD.U32 R0, RZ, RZ, UR15 ;  /* 0x0000000fff007e24 */ /* 0x002fe2000f8e00ff */
[----:B------:R-:W-:-:S04]  /*34f0*/  ULEA UR4, UR14, UR6, 0x3 ;  /* 0x000000060e047291 */ /* 0x000fc8000f8e18ff */
[----:B------:R-:W-:Y:S02]  /*3500*/  LEA R4, R0, R1, 0x2 ;  /* 0x0000000100047211 */ /* 0x000fe400078e10ff */
[----:B------:R-:W-:-:S04]  /*3510*/  SHF.L.U32 R0, R2, 0x1f, RZ ;  /* 0x0000001f02007819 */ /* 0x000fc800000006ff */
[----:B------:R-:W5:Y:S01]  /*3520*/  LDL R4, [R4] ;  /* 0x0000000004047983 */ /* 0x000f620000100800 */
[----:B------:R1:W2:Y:S01]  /*3530*/  SYNCS.PHASECHK.TRANS64.TRYWAIT P2, [UR4], R0 ;  /* 0x00000000ff0075a7 */ /* 0x0002a20008041104 */
[----:B------:R-:W-:Y:S01]  /*3540*/  UPLOP3.LUT UP3, UPT, UPT, UPT, UPT, 0x40, 0x4 ;  /* 0x000000000004789c */ /* 0x000fe20003f6e870 */
[----:B------:R-:W-:Y:S01]  /*3550*/  UMOV UR13, UR16 ;  /* 0x00000010000d7c82 */ /* 0x000fe20008000000 */
[----:B------:R-:W-:-:S09]  /*3560*/  UMOV UR12, UR14 ;  /* 0x0000000e000c7c82 */ /* 0x000fd20008000000 */
.L_x_56:
[----:B----4-:R-:W-:Y:S01]  /*3570*/  ULEA UR7, UR12, UR6, 0x3 ;  /* 0x000000060c077291 */ /* 0x010fe2000f8e18ff */
[----:B-12---:R-:W-:Y:S11]  /*3580*/  @P2 BRA `(.L_x_54) ;  /* 0x00000000000c2947 */ /* 0x006ff60003800000 */
[----:B------:R-:W-:Y:S04]  /*3590*/  SHF.L.U32 R5, R2, 0x1f, RZ ;  /* 0x0000001f02057819 */ /* 0x000fe800000006ff */
[----:B------:R-:W2:Y:S02]  /*35a0*/  SYNCS.PHASECHK.TRANS64.TRYWAIT P0, [UR7], R5 ;  /* 0x00000005ff0075a7 */ /* 0x000ea40008001107 */
[----:B--2---:R-:W-:Y:S05]  /*35b0*/  @!P0 BRA `(.L_x_55) ;  /* 0x0000005400808947 */ /* 0x004fea0003800000 */
.L_x_54:
[----:B------:R-:W-:Y:S01]  /*35c0*/  UISETP.NE.AND UP0, UPT, UR13, URZ, UPT ;  /* 0x000000ff0d00728c */ /* 0x000fe2000bf05270 */
[----:B------:R-:W-:Y:S01]  /*35d0*/  PLOP3.LUT P2, PT, PT, PT, PT, 0x80, 0x8 ;  /* 0x000000000008781c */ /* 0x000fe20003f4f070 */
[----:B------:R-:W-:Y:S01]  /*35e0*/  UIADD3 UR14, UPT, UPT, UR12, 0x1, URZ ;  /* 0x000000010c0e7890 */ /* 0x000fe2000fffe0ff */
[----:B------:R-:W-:Y:S03]  /*35f0*/  ELECT P1, URZ, PT ;  /* 0x0000000000ff782f */ /* 0x000fe60003820000 */
[----:B------:R-:W-:Y:S01]  /*3600*/  UISETP.NE.AND UP1, UPT, UR14, 0x8, UPT ;  /* 0x000000080e00788c */ /* 0x000fe2000bf25270 */
[----:B------:R-:W-:Y:S01]  /*3610*/  PLOP3.LUT P0, PT, PT, PT, UP0, 0x80, 0x8 ;  /* 0x000000000008781c */ /* 0x000fe20003f0f008 */
[----:B------:R-:W-:Y:S02]  /*3620*/  ULEA UR26, UR12, UR10, 0x9 ;  /* 0x0000000a0c1a7291 */ /* 0x000fe4000f8e48ff */
[----:B------:R-:W-:Y:S02]  /*3630*/  USEL UR11, URZ, 0x1, UP1 ;  /* 0x00000001ff0b7887 */ /* 0x000fe40008800000 */
[----:B------:R-:W-:Y:S02]  /*3640*/  USEL UR14, UR14, URZ, UP1 ;  /* 0x000000ff0e0e7287 */ /* 0x000fe40008800000 */
[----:B------:R-:W-:Y:S02]  /*3650*/  ULEA UR28, UR12, UR9, 0xa ;  /* 0x000000090c1c7291 */ /* 0x000fe4000f8e50ff */
[----:B------:R-:W-:Y:S01]  /*3660*/  @UP0 ULEA UR4, UR14, UR6, 0x3 ;  /* 0x000000060e040291 */ /* 0x000fe2000f8e18ff */
[----:B------:R-:W-:Y:S01]  /*3670*/  LOP3.LUT R2, R2, UR11, RZ, 0x3c, !PT ;  /* 0x0000000b02027c12 */ /* 0x000fe2000f8e3cff */
[----:B------:R-:W-:Y:S02]  /*3680*/  UIADD3 UR36, UPT, UPT, UR26, 0x2, URZ ;  /* 0x000000021a247890 */ /* 0x000fe4000fffe0ff */
[----:B------:R-:W-:Y:S01]  /*3690*/  UIADD3 UR34, UPT, UPT, UR28, 0x2, URZ ;  /* 0x000000021c227890 */ /* 0x000fe2000fffe0ff */
[----:B-1----:R-:W-:Y:S01]  /*36a0*/  @P0 SHF.L.U32 R0, R2, 0x1f, RZ ;  /* 0x0000001f02000819 */ /* 0x002fe200000006ff */
[----:B------:R-:W-:Y:S02]  /*36b0*/  UIADD3 UR32, UPT, UPT, UR26, 0x4, URZ ;  /* 0x000000041a207890 */ /* 0x000fe4000fffe0ff */
[----:B------:R-:W-:Y:S01]  /*36c0*/  UIADD3 UR30, UPT, UPT, UR28, 0x4, URZ ;  /* 0x000000041c1e7890 */ /* 0x000fe2000fffe0ff */
[----:B------:R4:W1:Y:S01]  /*36d0*/  @P0 SYNCS.PHASECHK.TRANS64.TRYWAIT P2, [UR4], R0 ;  /* 0x00000000ff0005a7 */ /* 0x0008620008041104 */
[----:B------:R-:W-:Y:S02]  /*36e0*/  ELECT P0, URZ, PT ;  /* 0x0000000000ff782f */ /* 0x000fe40003800000 */
[C---:B-----5:R-:W-:Y:S01]  /*36f0*/  @P1 R2UR.BROADCAST UR4, R4.reuse ;  /* 0x00000000040412ca */ /* 0x060fe200008e0000 */
[----:B------:R-:W-:Y:S10]  /*3700*/  UIADD3 UR7, UPT, UPT, UR7, 0x40, URZ ;  /* 0x0000004007077890 */ /* 0x000ff4000fffe0ff */
[C---:B------:R-:W-:Y:S02]  /*3710*/  @P0 R2UR.BROADCAST UR11, R4.reuse ;  /* 0x00000000040b02ca */ /* 0x040fe400008e0000 */
[----:B------:R-:W-:Y:S01]  /*3720*/  ELECT P0, URZ, PT ;  /* 0x0000000000ff782f */ /* 0x000fe20003800000 */
[----:B------:R-:W-:Y:S01]  /*3730*/  UMOV UR27, 0x40004040 ;  /* 0x40004040001b7882 */ /* 0x000fe20000000000 */
[----:B------:R-:W-:Y:S01]  /*3740*/  UMOV UR29, 0x40004040 ;  /* 0x40004040001d7882 */ /* 0x000fe20000000000 */
[----:B------:R-:W-:Y:S01]  /*3750*/  UMOV UR37, 0x40004040 ;  /* 0x4000404000257882 */ /* 0x000fe20000000000 */
[----:B------:R-:W-:Y:S01]  /*3760*/  UMOV UR35, 0x40004040 ;  /* 0x4000404000237882 */ /* 0x000fe20000000000 */
[----:B------:R-:W-:Y:S01]  /*3770*/  UMOV UR33, 0x40004040 ;  /* 0x4000404000217882 */ /* 0x000fe20000000000 */
[----:B------:R-:W-:Y:S01]  /*3780*/  UMOV UR31, 0x40004040 ;  /* 0x40004040001f7882 */ /* 0x000fe20000000000 */
[----:B------:R-:W-:Y:S01]  /*3790*/  UMOV UR12, UR14 ;  /* 0x0000000e000c7c82 */ /* 0x000fe20008000000 */
[----:B------:R2:W-:Y:S01]  /*37a0*/  UTCHMMA gdesc[UR28], gdesc[UR26], tmem[UR4], tmem[UR24], idesc[UR25], UP3 ;  /* 0x00ff181a1c0075ea */ /* 0x0005e20009800004 */
[----:B------:R-:W-:Y:S02]  /*37b0*/  UPLOP3.LUT UP3, UPT, UPT, UPT, UPT, 0x80, 0x8 ;  /* 0x000000000008789c */ /* 0x000fe40003f6f070 */
[----:B------:R3:W-:Y:S01]  /*37c0*/  UTCHMMA gdesc[UR34], gdesc[UR36], tmem[UR11], tmem[UR22], idesc[UR23], UPT ;  /* 0x00ff1624220075ea */ /* 0x0007e2000b80000b */
[----:B--2---:R-:W-:Y:S01]  /*37d0*/  UIADD3 UR26, UPT, UPT, UR26, 0x6, URZ ;  /* 0x000000061a1a7890 */ /* 0x004fe2000fffe0ff */
[C---:B------:R-:W-:Y:S02]  /*37e0*/  @P0 R2UR.BROADCAST UR4, R4.reuse ;  /* 0x00000000040402ca */ /* 0x040fe400008e0000 */
[----:B------:R-:W-:Y:S11]  /*37f0*/  ELECT P0, URZ, PT ;  /* 0x0000000000ff782f */ /* 0x000ff60003800000 */
[----:B------:R-:W-:Y:S02]  /*3800*/  @!UPT UIADD3 URZ, UPT, UPT, URZ, URZ, URZ ;  /* 0x000000fffffff290 */ /* 0x000fe4000fffe0ff */
[----:B---3--:R-:W-:Y:S01]  /*3810*/  @P0 R2UR.BROADCAST UR11, R4 ;  /* 0x00000000040b02ca */ /* 0x008fe200008e0000 */
[----:B------:R-:W-:Y:S01]  /*3820*/  UIADD3 UR28, UPT, UPT, UR28, 0x6, URZ ;  /* 0x000000061c1c7890 */ /* 0x000fe2000fffe0ff */
[----:B------:R2:W-:Y:S11]  /*3830*/  UTCHMMA gdesc[UR30], gdesc[UR32], tmem[UR4], tmem[UR20], idesc[UR21], UPT ;  /* 0x00ff14201e0075ea */ /* 0x0005f6000b800004 */
[----:B------:R4:W-:Y:S01]  /*3840*/  UTCHMMA gdesc[UR28], gdesc[UR26], tmem[UR11], tmem[UR18], idesc[UR19], UPT ;  /* 0x00ff121a1c0075ea */ /* 0x0009e2000b80000b */
[----:B------:R4:W-:Y:S01]  /*3850*/  UTCBAR [UR7], URZ ;  /* 0x000000ff070073e9 */ /* 0x0009e200080000ff */
[----:B--2---:R-:W-:Y:S02]  /*3860*/  UIADD3 UR4, UPT, UPT, UR13, 0x1, URZ ;  /* 0x000000010d047890 */ /* 0x004fe4000fffe0ff */
[----:B------:R-:W-:Y:S02]  /*3870*/  UIADD3 UR13, UPT, UPT, UR13, -0x1, URZ ;  /* 0xffffffff0d0d7890 */ /* 0x000fe4000fffe0ff */
[----:B------:R-:W-:Y:S09]  /*3880*/  UISETP.GT.U32.AND UP0, UPT, UR4, 0x1, UPT ;  /* 0x000000010400788c */ /* 0x000ff2000bf04070 */
[----:B------:R-:W-:Y:S05]  /*3890*/  BRA.U UP0, `(.L_x_56) ;  /* 0xfffffffd00347547 */ /* 0x000fea000b83ffff */
.L_x_53:
[----:B------:R-:W-:Y:S01]  /*38a0*/  UIADD3 UR15, UPT, UPT, UR15, 0x1, URZ ;  /* 0x000000010f0f7890 */ /* 0x000fe2000fffe0ff */
[----:B------:R-:W-:Y:S01]  /*38b0*/  LOP3.LUT R3, R3, 0x1, RZ, 0x3c, !PT ;  /* 0x0000000103037812 */ /* 0x000fe200078e3cff */
[----:B------:R-:W-:Y:S02]  /*38c0*/  UIADD3 UR8, UPT, UPT, UR8, 0xe0, URZ ;  /* 0x000000e008087890 */ /* 0x000fe4000fffe0ff */
[----:B------:R-:W-:-:S04]  /*38d0*/  UISETP.NE.AND UP0, UPT, UR15, 0x2, UPT ;  /* 0x000000020f00788c */ /* 0x000fc8000bf05270 */
[----:B------:R-:W-:Y:S02]  /*38e0*/  USEL UR4, URZ, 0x1, UP0 ;  /* 0x00000001ff047887 */ /* 0x000fe40008000000 */
[----:B------:R-:W-:Y:S01]  /*38f0*/  USEL UR15, UR15, URZ, UP0 ;  /* 0x000000ff0f0f7287 */ /* 0x000fe20008000000 */
[----:B------:R2:W-:Y:S03]  /*3900*/  UTCBAR [UR8], URZ ;  /* 0x000000ff080073e9 */ /* 0x0005e600080000ff */
[----:B------:R-:W-:Y:S01]  /*3910*/  LOP3.LUT R8, R8, UR4, RZ, 0x3c, !PT ;  /* 0x0000000408087c12 */ /* 0x000fe2000f8e3cff */
[----:B------:R-:W-:Y:S07]  /*3920*/  @P3 BRA `(.L_x_57) ;  /* 0xfffffff800a83947 */ /* 0x000fee000383ffff */
[----:B------:R-:W3:Y:S01]  /*3930*/  S2UR UR4, SR_CgaCtaId ;  /* 0x00000000000479c3 */ /* 0x000ee20000008800 */
[----:B------:R-:W-:Y:S01]  /*3940*/  ELECT P0, URZ, PT ;  /* 0x0000000000ff782f */ /* 0x000fe20003800000 */
[----:B-1--4-:R-:W-:Y:S01]  /*3950*/  IMAD.MOV.U32 R0, RZ, RZ, 0x1 ;  /* 0x00000001ff007424 */ /* 0x012fe200078e00ff */
[----:B------:R-:W-:Y:S01]  /*3960*/  UIADD3 UR6, UPT, UPT, UR6, 0xf0, URZ ;  /* 0x000000f006067890 */ /* 0x000fe2000fffe0ff */
[----:B------:R-:W-:Y:S01]  /*3970*/  SHF.L.U32 R3, R8, 0x1f, RZ ;  /* 0x0000001f08037819 */ /* 0x000fe200000006ff */
[----:B------:R-:W-:-:S03]  /*3980*/  UMOV UR5, 0x40 ;  /* 0x0000004000057882 */ /* 0x000fc60000000000 */
[----:B------:R-:W-:Y:S01]  /*3990*/  UVIRTCOUNT.DEALLOC.SMPOOL 0x80 ;  /* 0x000000800000784c */ /* 0x000fe20000000000 */
[----:B---3--:R-:W-:Y:S02]  /*39a0*/  ULEA UR4, UR4, UR5, 0x18 ;  /* 0x0000000504047291 */ /* 0x008fe4000f8ec0ff */
[----:B------:R-:W-:-:S07]  /*39b0*/  ULEA UR5, UR15, UR6, 0x3 ;  /* 0x000000060f057291 */ /* 0x000fce000f8e18ff */
[----:B------:R1:W-:Y:S02]  /*39c0*/  @P0 STS.U8 [UR4+0x1c], R0 ;  /* 0x00001c00ff000988 */ /* 0x0003e40008000004 */
[----:B------:R-:W3:Y:S02]  /*39d0*/  SYNCS.PHASECHK.TRANS64.TRYWAIT P0, [UR5], R3 ;  /* 0x00000003ff0075a7 */ /* 0x000ee40008001105 */
[----:B-1-3--:R-:W-:Y:S05]  /*39e0*/  @!P0 BRA `(.L_x_58) ;  /* 0x00000050008c8947 */ /* 0x00afea0003800000 */
.L_x_155:
[----:B------:R-:W-:-:S04]  /*39f0*/  UIADD3 UR7, UPT, UPT, UR15, 0x1, URZ ;  /* 0x000000010f077890 */ /* 0x000fc8000fffe0ff */
[----:B------:R-:W-:-:S04]  /*3a00*/  UISETP.NE.AND UP0, UPT, UR7, 0x2, UPT ;  /* 0x000000020700788c */ /* 0x000fc8000bf05270 */
[----:B------:R-:W-:Y:S02]  /*3a10*/  USEL UR5, URZ, 0x1, UP0 ;  /* 0x00000001ff057887 */ /* 0x000fe40008000000 */
[----:B------:R-:W-:-:S04]  /*3a20*/  USEL UR7, UR7, URZ, UP0 ;  /* 0x000000ff07077287 */ /* 0x000fc80008000000 */
[----:B------:R-:W-:Y:S01]  /*3a30*/  ULEA UR7, UR7, UR6, 0x3 ;  /* 0x0000000607077291 */ /* 0x000fe2000f8e18ff */
[----:B-1----:R-:W-:-:S04]  /*3a40*/  LOP3.LUT R3, R8, UR5, RZ, 0x3c, !PT ;  /* 0x0000000508037c12 */ /* 0x002fc8000f8e3cff */
[----:B------:R-:W-:-:S04]  /*3a50*/  SHF.L.U32 R3, R3, 0x1f, RZ ;  /* 0x0000001f03037819 */ /* 0x000fc800000006ff */
[----:B------:R-:W1:Y:S02]  /*3a60*/  SYNCS.PHASECHK.TRANS64.TRYWAIT P0, [UR7], R3 ;  /* 0x00000003ff0075a7 */ /* 0x000e640008001107 */
[----:B-1----:R-:W-:Y:S05]  /*3a70*/  @!P0 BRA `(.L_x_59) ;  /* 0x0000005000808947 */ /* 0x002fea0003800000 */
.L_x_157:
[----:B------:R-:W-:Y:S01]  /*3a80*/  NOP ;  /* 0x0000000000007918 */ /* 0x000fe20000000000 */
[----:B-1----:R-:W1:Y:S01]  /*3a90*/  LDS R0, [UR4+0x14] ;  /* 0x00001404ff007984 */ /* 0x002e620008000800 */
[----:B------:R-:W-:Y:S01]  /*3aa0*/  LOP3.LUT R2, R9, 0xffff, RZ, 0xc0, !PT ;  /* 0x0000ffff09027812 */ /* 0x000fe200078ec0ff */
[----:B------:R-:W-:Y:S02]  /*3ab0*/  IMAD.MOV.U32 R3, RZ, RZ, 0xffff ;  /* 0x0000ffffff037424 */ /* 0x000fe400078e00ff */
[----:B------:R-:W-:Y:S01]  /*3ac0*/  IMAD.MOV.U32 R5, RZ, RZ, 0x1 ;  /* 0x00000001ff057424 */ /* 0x000fe200078e00ff */
[----:B------:R-:W-:-:S04]  /*3ad0*/  SHF.R.U32.HI R2, RZ, 0x5, R2 ;  /* 0x00000005ff027819 */ /* 0x000fc80000011602 */
[-C--:B------:R-:W-:Y:S02]  /*3ae0*/  SHF.L.U32 R3, R3, R2.reuse, RZ ;  /* 0x0000000203037219 */ /* 0x080fe400000006ff */
[----:B------:R-:W-:Y:S02]  /*3af0*/  SHF.L.U32 R5, R5, R2, RZ ;  /* 0x0000000205057219 */ /* 0x000fe400000006ff */
[----:B-1----:R-:W-:-:S04]  /*3b00*/  LOP3.LUT R0, R0, R3, RZ, 0xc0, !PT ;  /* 0x0000000300007212 */ /* 0x002fc800078ec0ff */
[----:B------:R-:W-:-:S13]  /*3b10*/  ISETP.NE.AND P0, PT, R0, R3, PT ;  /* 0x000000030000720c */ /* 0x000fda0003f05270 */
[----:B------:R-:W-:Y:S05]  /*3b20*/  @P0 BRA `(.L_x_60) ;  /* 0x00000000005c0947 */ /* 0x000fea0003800000 */
[----:B------:R-:W1:Y:S02]  /*3b30*/  LDS R0, [UR4+0x18] ;  /* 0x00001804ff007984 */ /* 0x000e640008000800 */
[----:B-1----:R-:W-:-:S04]  /*3b40*/  LOP3.LUT R0, R0, R5, RZ, 0xc0, !PT ;  /* 0x0000000500007212 */ /* 0x002fc800078ec0ff */
[----:B------:R-:W-:-:S13]  /*3b50*/  ISETP.NE.AND P0, PT, R0, R5, PT ;  /* 0x000000050000720c */ /* 0x000fda0003f05270 */
[----:B------:R-:W-:Y:S05]  /*3b60*/  @P0 BRA `(.L_x_61) ;  /* 0x0000000000400947 */ /* 0x000fea0003800000 */
[----:B--2---:R-:W-:Y:S01]  /*3b70*/  R2UR UR8, R3 ;  /* 0x00000000030872ca */ /* 0x004fe200000e0000 */
[----:B------:R-:W1:Y:S01]  /*3b80*/  S2R R2, SR_LANEID ;  /* 0x0000000000027919 */ /* 0x000e620000000000 */
[----:B------:R-:W-:Y:S01]  /*3b90*/  LOP3.LUT R5, RZ, R5, RZ, 0x33, !PT ;  /* 0x00000005ff057212 */ /* 0x000fe200078e33ff */
[----:B------:R-:W-:Y:S02]  /*3ba0*/  VOTEU.ANY UR7, UPT, PT ;  /* 0x0000000000077886 */ /* 0x000fe400038e0100 */
[----:B------:R-:W-:Y:S01]  /*3bb0*/  UFLO.U32 UR7, UR7 ;  /* 0x00000007000772bd */ /* 0x000fe200080e0000 */
[----:B------:R-:W2:Y:S07]  /*3bc0*/  REDUX UR5, R5 ;  /* 0x00000000050573c4 */ /* 0x000eae0000000000 */
[----:B------:R-:W-:-:S06]  /*3bd0*/  ULOP3.LUT UR8, URZ, UR8, URZ, 0x33, !UPT ;  /* 0x00000008ff087292 */ /* 0x000fcc000f8e33ff */
[----:B------:R-:W-:-:S04]  /*3be0*/  IMAD.U32 R0, RZ, RZ, UR8 ;  /* 0x00000008ff007e24 */ /* 0x000fc8000f8e00ff */
[----:B------:R-:W3:Y:S02]  /*3bf0*/  REDUX UR6, R0 ;  /* 0x00000000000673c4 */ /* 0x000ee40000000000 */
[----:B------:R4:W-:Y:S01]  /*3c00*/  UTCATOMSWS.AND URZ, UR8 ;  /* 0x0000000800ff79e3 */ /* 0x0009e20008000000 */
[----:B-1----:R-:W-:Y:S01]  /*3c10*/  ISETP.EQ.U32.AND P0, PT, R2, UR7, PT ;  /* 0x0000000702007c0c */ /* 0x002fe2000bf02070 */
[----:B--2---:R-:W-:Y:S02]  /*3c20*/  IMAD.U32 R2, RZ, RZ, UR5 ;  /* 0x00000005ff027e24 */ /* 0x004fe4000f8e00ff */
[----:B---3--:R-:W-:-:S10]  /*3c30*/  IMAD.U32 R3, RZ, RZ, UR6 ;  /* 0x00000006ff037e24 */ /* 0x008fd4000f8e00ff */
[----:B------:R4:W-:Y:S04]  /*3c40*/  @P0 ATOMS.AND RZ, [UR4+0x14], R3 ;  /* 0x00001403ffff098c */ /* 0x0009e8000a800004 */
[----:B------:R4:W-:Y:S01]  /*3c50*/  @P0 ATOMS.AND RZ, [UR4+0x18], R2 ;  /* 0x00001802ffff098c */ /* 0x0009e2000a800004 */
[----:B------:R-:W-:Y:S05]  /*3c60*/  BRA `(.L_x_62) ;  /* 0x0000000000147947 */ /* 0x000fea0003800000 */
.L_x_61:
[----:B------:R-:W-:Y:S02]  /*3c70*/  MOV R2, 0x3c90 ;  /* 0x00003c9000027802 */ /* 0x000fe40000000f00 */
[----:B--2--5:R-:W-:Y:S05]  /*3c80*/  CALL.REL.NOINC `($__internal_0_$__cuda_sm10x_tcgen05_guardrail_trap_col_being_dealloced_not_returned_by_alloc) ;  /* 0x00000054006c7944 */ /* 0x024fea0003c00000 */
[----:B------:R-:W-:Y:S05]  /*3c90*/  BRA `(.L_x_62) ;  /* 0x0000000000087947 */ /* 0x000fea0003800000 */
.L_x_60:
[----:B------:R-:W-:Y:S02]  /*3ca0*/  MOV R2, 0x3cc0 ;  /* 0x00003cc000027802 */ /* 0x000fe40000000f00 */
[----:B--2--5:R-:W-:Y:S05]  /*3cb0*/  CALL.REL.NOINC `($__internal_2_$__cuda_sm10x_tcgen05_guardrail_trap_unallocated_columns_being_dealloced) ;  /* 0x0000005400787944 */ /* 0x024fea0003c00000 */
.L_x_62:
[----:B------:R-:W-:Y:S01]  /*3cc0*/  NOP ;  /* 0x0000000000007918 */ /* 0x000fe20000000000 */
[----:B----4-:R-:W-:Y:S05]  /*3cd0*/  EXIT ;  /* 0x000000000000794d */ /* 0x010fea0003800000 */
.L_x_46:
[----:B------:R-:W-:-:S09]  /*3ce0*/  UISETP.NE.OR UP2, UPT, UR8, 0x3, !UP2 ;  /* 0x000000030800788c */ /* 0x000fd2000d745670 */
[----:B------:R-:W-:Y:S05]  /*3cf0*/  BRA.U UP2, `(.L_x_63) ;  /* 0x0000001102607547 */ /* 0x000fea000b800000 */
[----:B-----5:R-:W1:Y:S01]  /*3d00*/  LDC.64 R32, c[0x0][0x988] ;  /* 0x00026200ff207b82 */ /* 0x020e620000000a00 */
[----:B------:R-:W2:Y:S01]  /*3d10*/  LDCU.64 UR8, c[0x0][0x888] ;  /* 0x00011100ff0877ac */ /* 0x000ea20008000a00 */
[----:B------:R-:W-:Y:S02]  /*3d20*/  IMAD.MOV.U32 R36, RZ, RZ, 0x1 ;  /* 0x00000001ff247424 */ /* 0x000fe400078e00ff */
[----:B------:R-:W-:Y:S01]  /*3d30*/  IMAD.MOV.U32 R34, RZ, RZ, RZ ;  /* 0x000000ffff227224 */ /* 0x000fe200078e00ff */
[----:B------:R-:W4:Y:S03]  /*3d40*/  LDCU.64 UR4, c[0x0][0x890] ;  /* 0x00011200ff0477ac */ /* 0x000f260008000a00 */
[----:B------:R-:W3:Y:S01]  /*3d50*/  LDC.64 R24, c[0x0][0x980] ;  /* 0x00026000ff187b82 */ /* 0x000ee20000000a00 */
[----:B------:R-:W-:Y:S01]  /*3d60*/  UMOV UR22, 0x400 ;  /* 0x0000040000167882 */ /* 0x000fe20000000000 */
[----:B------:R-:W-:-:S02]  /*3d70*/  UPLOP3.LUT UP1, UPT, UPT, UPT, UPT, 0x40, 0x4 ;  /* 0x000000000004789c */ /* 0x000fc40003f2e870 */
[----:B------:R-:W-:-:S04]  /*3d80*/  ULEA UR22, UR45, UR22, 0x18 ;  /* 0x000000162d167291 */ /* 0x000fc8000f8ec0ff */
[----:B------:R-:W3:Y:S01]  /*3d90*/  LDC R0, c[0x0][0xb30] ;  /* 0x0002cc00ff007b82 */ /* 0x000ee20000000800 */
[----:B------:R-:W-:Y:S02]  /*3da0*/  UIADD3 UR23, UPT, UPT, UR22, 0x98, URZ ;  /* 0x0000009816177890 */ /* 0x000fe4000fffe0ff */
[----:B------:R-:W-:Y:S02]  /*3db0*/  UIADD3 UR33, UPT, UPT, UR22, 0x80, URZ ;  /* 0x0000008016217890 */ /* 0x000fe4000fffe0ff */
[----:B------:R-:W-:Y:S02]  /*3dc0*/  UIADD3 UR25, UPT, UPT, UR22, 0x88, URZ ;  /* 0x0000008816197890 */ /* 0x000fe4000fffe0ff */
[----:B--2---:R-:W-:Y:S01]  /*3dd0*/  UISETP.NE.U32.AND UP4, UPT, UR8, URZ, UPT ;  /* 0x000000ff0800728c */ /* 0x004fe2000bf85070 */
[----:B------:R-:W2:Y:S01]  /*3de0*/  LDC R27, c[0x0][0x370] ;  /* 0x0000dc00ff1b7b82 */ /* 0x000ea20000000800 */
[C---:B-1----:R-:W-:Y:S01]  /*3df0*/  ISETP.NE.AND P0, PT, R33.reuse, 0x1, PT ;  /* 0x000000012100780c */ /* 0x042fe20003f05270 */
[----:B----4-:R-:W-:Y:S01]  /*3e00*/  UISETP.NE.U32.AND UP5, UPT, UR4, URZ, UPT ;  /* 0x000000ff0400728c */ /* 0x010fe2000bfa5070 */
[----:B------:R-:W-:Y:S01]  /*3e10*/  R2UR UR7, R33 ;  /* 0x00000000210772ca */ /* 0x000fe200000e0000 */
[----:B------:R-:W-:Y:S01]  /*3e20*/  UIADD3 UR15, UPT, UPT, UR22, 0xd8, URZ ;  /* 0x000000d8160f7890 */ /* 0x000fe2000fffe0ff */
[----:B------:R-:W-:Y:S01]  /*3e30*/  IMAD.MOV.U32 R33, RZ, RZ, 0x2000 ;  /* 0x00002000ff217424 */ /* 0x000fe200078e00ff */
[----:B------:R-:W-:-:S02]  /*3e40*/  UIADD3 UR17, UPT, UPT, UR22, 0x90, URZ ;  /* 0x0000009016117890 */ /* 0x000fc4000fffe0ff */
[----:B------:R-:W1:Y:S01]  /*3e50*/  LDC R2, c[0x0][0xb0c] ;  /* 0x0002c300ff027b82 */ /* 0x000e620000000800 */
[----:B---3--:R-:W-:Y:S01]  /*3e60*/  R2UR UR14, R24 ;  /* 0x00000000180e72ca */ /* 0x008fe200000e0000 */
[----:B------:R-:W-:Y:S02]  /*3e70*/  UPRMT UR23, UR45, 0x654, UR23 ;  /* 0x000006542d177896 */ /* 0x000fe40008000017 */
[----:B------:R-:W-:Y:S02]  /*3e80*/  UPRMT UR31, UR45, 0x654, UR33 ;  /* 0x000006542d1f7896 */ /* 0x000fe40008000021 */
[----:B------:R-:W-:Y:S02]  /*3e90*/  UPRMT UR30, UR45, 0x654, UR25 ;  /* 0x000006542d1e7896 */ /* 0x000fe40008000019 */
[----:B------:R-:W3:Y:S01]  /*3ea0*/  LDC R17, c[0x0][0xb20] ;  /* 0x0002c800ff117b82 */ /* 0x000ee20000000800 */
[----:B------:R-:W-:Y:S01]  /*3eb0*/  ISETP.NE.AND P1, PT, R0, 0x1, PT ;  /* 0x000000010000780c */ /* 0x000fe20003f25270 */
[----:B------:R-:W-:-:S02]  /*3ec0*/  UISETP.NE.AND.EX UP4, UPT, UR9, URZ, UPT, UP4 ;  /* 0x000000ff0900728c */ /* 0x000fc4000bf85340 */
[----:B------:R-:W-:Y:S02]  /*3ed0*/  UPRMT UR15, URZ, 0x654, UR15 ;  /* 0x00000654ff0f7896 */ /* 0x000fe4000800000f */
[----:B------:R-:W-:Y:S02]  /*3ee0*/  UPRMT UR45, UR45, 0x654, UR17 ;  /* 0x000006542d2d7896 */ /* 0x000fe40008000011 */
[----:B------:R-:W4:Y:S01]  /*3ef0*/  LDC.64 R38, c[0x0][0x348] ;  /* 0x0000d200ff267b82 */ /* 0x000f220000000a00 */
[----:B------:R-:W-:Y:S01]  /*3f00*/  UISETP.NE.AND.EX UP5, UPT, UR5, URZ, UPT, UP5 ;  /* 0x000000ff0500728c */ /* 0x000fe2000bfa5350 */
[----:B------:R-:W-:-:S06]  /*3f10*/  VOTEU.ANY UP3, P0 ;  /* 0x0000000000ff7886 */ /* 0x000fcc0000060100 */
[----:B------:R-:W1:Y:S08]  /*3f20*/  LDC.64 R20, c[0x0][0xb10] ;  /* 0x0002c400ff147b82 */ /* 0x000e700000000a00 */
[----:B------:R-:W1:Y:S08]  /*3f30*/  LDC.64 R6, c[0x0][0xb18] ;  /* 0x0002c600ff067b82 */ /* 0x000e700000000a00 */
[----:B------:R-:W1:Y:S08]  /*3f40*/  LDC.64 R4, c[0x0][0xb28] ;  /* 0x0002ca00ff047b82 */ /* 0x000e700000000a00 */
[----:B------:R-:W1:Y:S08]  /*3f50*/  LDC.64 R22, c[0x0][0x990] ;  /* 0x00026400ff167b82 */ /* 0x000e700000000a00 */
[----:B--23--:R-:W1:Y:S02]  /*3f60*/  LDC R18, c[0x0][0x374] ;  /* 0x0000dd00ff127b82 */ /* 0x00ce640000000800 */
.L_x_74:
[----:B------:R-:W-:Y:S04]  /*3f70*/  SHF.L.U32 R3, R34, 0x1f, RZ ;  /* 0x0000001f22037819 */ /* 0x000fe800000006ff */
[----:B--2---:R-:W2:Y:S02]  /*3f80*/  SYNCS.PHASECHK.TRANS64.TRYWAIT P0, [UR22+0xd0], R3 ;  /* 0x0000d003ff0075a7 */ /* 0x004ea40008001116 */
[----:B--2---:R-:W-:Y:S05]  /*3f90*/  @!P0 BRA `(.L_x_64) ;  /* 0x0000004c00508947 */ /* 0x004fea0003800000 */
.L_x_159:
[----:B------:R-:W3:Y:S01]  /*3fa0*/  LDS.128 R28, [UR22+0x110] ;  /* 0x00011016ff1c7984 */ /* 0x000ee20008000c00 */
[----:B------:R-:W-:Y:S01]  /*3fb0*/  ISETP.GE.AND P0, PT, R26, 0x1, PT ;  /* 0x000000011a00780c */ /* 0x000fe20003f06270 */
[----:B------:R-:W-:Y:S01]  /*3fc0*/  @!PT LDS RZ, [RZ] ;  /* 0x00000000fffff984 */ /* 0x000fe20000000800 */
[----:B------:R-:W-:Y:S01]  /*3fd0*/  @!PT LDS RZ, [RZ] ;  /* 0x00000000fffff984 */ /* 0x000fe20000000800 */
[----:B------:R-:W-:Y:S01]  /*3fe0*/  @!PT LDS RZ, [RZ] ;  /* 0x00000000fffff984 */ /* 0x000fe20000000800 */
[----:B------:R-:W-:Y:S01]  /*3ff0*/  @!PT LDS RZ, [RZ] ;  /* 0x00000000fffff984 */ /* 0x000fe20000000800 */
[----:B------:R5:W-:Y:S06]  /*4000*/  MEMBAR.ALL.CTA ;  /* 0x0000000000007992 */ /* 0x000bec0000008000 */
[----:B-----5:R-:W5:Y:S02]  /*4010*/  FENCE.VIEW.ASYNC.S ;  /* 0x00000000000073c6 */ /* 0x020f640000000000 */
[----:B-----5:R-:W-:Y:S01]  /*4020*/  SYNCS.ARRIVE.TRANS64.RED.A1T0 RZ, [UR15], RZ ;  /* 0x000000ffffff79a7 */ /* 0x020fe2000810040f */
[----:B---3--:R-:W-:Y:S11]  /*4030*/  LOP3.LUT P3, RZ, R30, 0x1, RZ, 0xc0, !PT ;  /* 0x000000011eff7812 */ /* 0x008ff6000786c0ff */
[----:B------:R-:W-:Y:S02]  /*4040*/  @!UPT UIADD3 URZ, UPT, UPT, URZ, URZ, URZ ;  /* 0x000000fffffff290 */ /* 0x000fe4000fffe0ff */
[----:B------:R-:W-:Y:S02]  /*4050*/  @P3 MOV R13, R28 ;  /* 0x0000001c000d3202 */ /* 0x000fe40000000f00 */
[----:B------:R-:W-:Y:S01]  /*4060*/  @P3 LOP3.LUT R8, R29, 0xffff, RZ, 0xc0, !PT ;  /* 0x0000ffff1d083812 */ /* 0x000fe200078ec0ff */
[----:B------:R-:W-:Y:S06]  /*4070*/  @!P0 BRA `(.L_x_65) ;  /* 0x0000000000a48947 */ /* 0x000fec0003800000 */
[----:B-1----:R-:W-:Y:S01]  /*4080*/  IMAD.HI.U32 R42, R18, R7, RZ ;  /* 0x00000007122a7227 */ /* 0x002fe200078e00ff */
[----:B------:R-:W-:Y:S02]  /*4090*/  ISETP.NE.AND P0, PT, R6, 0x1, PT ;  /* 0x000000010600780c */ /* 0x000fe40003f05270 */
[----:B------:R-:W-:Y:S01]  /*40a0*/  ISETP.NE.AND P2, PT, R26, 0x1, PT ;  /* 0x000000011a00780c */ /* 0x000fe20003f45270 */
[-C--:B------:R-:W-:Y:S01]  /*40b0*/  IMAD.HI.U32 R40, R27, R20.reuse, RZ ;  /* 0x000000141b287227 */ /* 0x080fe200078e00ff */
[----:B------:R-:W-:Y:S02]  /*40c0*/  SHF.R.U32.HI R37, RZ, R17, R42 ;  /* 0x00000011ff257219 */ /* 0x000fe4000001162a */
[----:B------:R-:W-:Y:S01]  /*40d0*/  ISETP.NE.AND P4, PT, R2, 0x1, PT ;  /* 0x000000010200780c */ /* 0x000fe20003f85270 */
[----:B------:R-:W-:Y:S01]  /*40e0*/  IMAD.HI.U32 R46, R8, R7, RZ ;  /* 0x00000007082e7227 */ /* 0x000fe200078e00ff */
[----:B------:R-:W-:Y:S02]  /*40f0*/  SHF.R.U32.HI R40, RZ, R21, R40 ;  /* 0x00000015ff287219 */ /* 0x000fe40000011628 */
[----:B--2---:R-:W-:Y:S01]  /*4100*/  SEL R3, R18, R37, !P0 ;  /* 0x0000002512037207 */ /* 0x004fe20004000000 */
[----:B------:R-:W-:Y:S01]  /*4110*/  IMAD.HI.U32 R42, R13, R20, RZ ;  /* 0x000000140d2a7227 */ /* 0x000fe200078e00ff */
[----:B------:R-:W-:Y:S02]  /*4120*/  SEL R11, R27, R40, !P4 ;  /* 0x000000281b0b7207 */ /* 0x000fe40006000000 */
[----:B------:R-:W-:Y:S01]  /*4130*/  SHF.R.U32.HI R37, RZ, R17, R46 ;  /* 0x00000011ff257219 */ /* 0x000fe2000001162e */
[-C--:B------:R-:W-:Y:S01]  /*4140*/  IMAD.HI.U32 R44, R3, R4.reuse, RZ ;  /* 0x00000004032c7227 */ /* 0x080fe200078e00ff */
[----:B------:R-:W-:Y:S02]  /*4150*/  SHF.R.U32.HI R42, RZ, R21, R42 ;  /* 0x00000015ff2a7219 */ /* 0x000fe4000001162a */
[----:B------:R-:W-:Y:S01]  /*4160*/  SEL R9, R8, R37, !P0 ;  /* 0x0000002508097207 */ /* 0x000fe20004000000 */
[-C--:B------:R-:W-:Y:S01]  /*4170*/  IMAD.HI.U32 R40, R11, R4.reuse, RZ ;  /* 0x000000040b287227 */ /* 0x080fe200078e00ff */
[-C--:B------:R-:W-:Y:S03]  /*4180*/  @P2 SHF.R.U32.HI R3, RZ, R5.reuse, R44 ;  /* 0x00000005ff032219 */ /* 0x080fe6000001162c */
[----:B------:R-:W-:Y:S01]  /*4190*/  IMAD.HI.U32 R14, R9, R4, RZ ;  /* 0x00000004090e7227 */ /* 0x000fe200078e00ff */
[----:B------:R-:W-:Y:S03]  /*41a0*/  @P2 SHF.R.U32.HI R11, RZ, R5, R40 ;  /* 0x00000005ff0b2219 */ /* 0x000fe60000011628 */
[C---:B------:R-:W-:Y:S01]  /*41b0*/  IMAD R10, R26.reuse, R3, RZ ;  /* 0x000000031a0a7224 */ /* 0x040fe200078e02ff */
[----:B------:R-:W-:Y:S01]  /*41c0*/  SEL R3, R13, R42, !P4 ;  /* 0x0000002a0d037207 */ /* 0x000fe20006000000 */
[C---:B------:R-:W-:Y:S01]  /*41d0*/  IMAD R12, R26.reuse, R11, RZ ;  /* 0x0000000b1a0c7224 */ /* 0x040fe200078e02ff */
[-C--:B------:R-:W-:Y:S02]  /*41e0*/  SHF.R.U32.HI R14, RZ, R5.reuse, R14 ;  /* 0x00000005ff0e7219 */ /* 0x080fe4000001160e */
[C---:B------:R-:W-:Y:S02]  /*41f0*/  ISETP.GE.AND P0, PT, R9.reuse, R10, PT ;  /* 0x0000000a0900720c */ /* 0x040fe40003f06270 */
[----:B------:R-:W-:Y:S02]  /*4200*/  SEL R15, R9, R14, !P2 ;  /* 0x0000000e090f7207 */ /* 0x000fe40005000000 */
[C---:B------:R-:W-:Y:S03]  /*4210*/  ISETP.GE.OR P0, PT, R3.reuse, R12, P0 ;  /* 0x0000000c0300720c */ /* 0x040fe60000706670 */
[----:B------:R-:W-:Y:S04]  /*4220*/  IMAD.MOV R14, RZ, RZ, -R15 ;  /* 0x000000ffff0e7224 */ /* 0x000fe800078e0a0f */
[----:B------:R-:W-:Y:S06]  /*4230*/  IMAD R14, R26, R14, R9 ;  /* 0x0000000e1a0e7224 */ /* 0x000fec00078e0209 */
[C---:B------:R-:W-:Y:S05]  /*4240*/  @!P0 IMAD.HI.U32 R10, R3.reuse, R4, RZ ;  /* 0x00000004030a8227 */ /* 0x040fea00078e00ff */
[----:B------:R-:W-:Y:S04]  /*4250*/  @!P0 SHF.R.U32.HI R10, RZ, R5, R10 ;  /* 0x00000005ff0a8219 */ /* 0x000fe8000001160a */
[----:B------:R-:W-:Y:S01]  /*4260*/  @!P0 SEL R0, R3, R10, !P2 ;  /* 0x0000000a03008207 */ /* 0x000fe20005000000 */
[----:B------:R-:W-:Y:S03]  /*4270*/  IMAD.MOV R10, RZ, RZ, -R3 ;  /* 0x000000ffff0a7224 */ /* 0x000fe600078e0a03 */
[----:B------:R-:W-:Y:S01]  /*4280*/  @!P0 IADD3 R15, PT, PT, R15, -R0, RZ ;  /* 0x800000000f0f8210 */ /* 0x000fe20007ffe0ff */
[----:B------:R-:W-:Y:S01]  /*4290*/  @!P0 IMAD R0, R11, R14, R0 ;  /* 0x0000000e0b008224 */ /* 0x000fe200078e0200 */
[----:B------:R-:W-:Y:S01]  /*42a0*/  IADD3 R11, PT, PT, -R9, RZ, RZ ;  /* 0x000000ff090b7210 */ /* 0x000fe20007ffe1ff */
[----:B------:R-:W-:Y:S02]  /*42b0*/  IMAD R13, R2, R10, R13 ;  /* 0x0000000a020d7224 */ /* 0x000fe400078e020d */
[----:B------:R-:W-:Y:S02]  /*42c0*/  @!P0 IMAD R9, R15, R26, R3 ;  /* 0x0000001a0f098224 */ /* 0x000fe400078e0203 */
[----:B------:R-:W-:Y:S02]  /*42d0*/  @!P0 IMAD.MOV.U32 R3, RZ, RZ, R0 ;  /* 0x000000ffff038224 */ /* 0x000fe400078e0000 */
[----:B------:R-:W-:Y:S02]  /*42e0*/  IMAD R8, R6, R11, R8 ;  /* 0x0000000b06087224 */ /* 0x000fe400078e0208 */
[----:B------:R-:W-:Y:S02]  /*42f0*/  IMAD R13, R3, R2, R13 ;  /* 0x00000002030d7224 */ /* 0x000fe400078e020d */
[----:B------:R-:W-:Y:S02]  /*4300*/  IMAD R8, R9, R6, R8 ;  /* 0x0000000609087224 */ /* 0x000fe400078e0208 */
.L_x_65:
[----:B------:R-:W-:Y:S05]  /*4310*/  BRA.U UP1, `(.L_x_66) ;  /* 0x0000000101107547 */ /* 0x000fea000b800000 */
[----:B--2---:R-:W-:Y:S04]  /*4320*/  MOV R0, UR6 ;  /* 0x0000000600007c02 */ /* 0x004fe80008000f00 */
[----:B------:R-:W-:Y:S04]  /*4330*/  SHF.L.U32 R3, R0, 0x1f, RZ ;  /* 0x0000001f00037819 */ /* 0x000fe800000006ff */
[----:B------:R-:W2:Y:S02]  /*4340*/  SYNCS.PHASECHK.TRANS64.TRYWAIT P0, [UR22+0xc8], R3 ;  /* 0x0000c803ff0075a7 */ /* 0x000ea40008001116 */
[----:B--2---:R-:W-:Y:S05]  /*4350*/  @!P0 BRA `(.L_x_67) ;  /* 0x0000004800788947 */ /* 0x004fea0003800000 */
.L_x_66:
[----:B------:R-:W-:Y:S02]  /*4360*/  R2UR UR34, R16 ;  /* 0x00000000102272ca */ /* 0x000fe400000e0000 */
[----:B------:R-:W-:Y:S02]  /*4370*/  ISETP.NE.U32.AND P0, PT, RZ, UR4, PT ;  /* 0x00000004ff007c0c */ /* 0x000fe4000bf05070 */
[----:B------:R-:W-:Y:S02]  /*4380*/  SHF.L.U32 R12, R36, 0x1f, RZ ;  /* 0x0000001f240c7819 */ /* 0x000fe400000006ff */
[----:B------:R-:W-:Y:S07]  /*4390*/  ISETP.NE.AND.EX P0, PT, RZ, UR5, PT, P0 ;  /* 0x00000005ff007c0c */ /* 0x000fee000bf05300 */
[----:B------:R-:W-:Y:S01]  /*43a0*/  USHF.L.U32 UR34, UR34, 0x6, URZ ;  /* 0x0000000622227899 */ /* 0x000fe200080006ff */
[----:B------:R-:W-:Y:S11]  /*43b0*/  BRA.U !UP5, `(.L_x_68) ;  /* 0x000000010d347547 */ /* 0x000ff6000b800000 */
[----:B------:R-:W-:Y:S01]  /*43c0*/  UPLOP3.LUT UP0, UPT, UPT, UPT, UP4, 0x80, 0x8 ;  /* 0x000000000008789c */ /* 0x000fe20003f0f040 */
[----:B--2---:R-:W-:Y:S02]  /*43d0*/  HFMA2 R0, -RZ, RZ, 0, 5.9604644775390625e-08 ;  /* 0x00000001ff007431 */ /* 0x004fe400000001ff */
[----:B------:R-:W-:Y:S03]  /*43e0*/  IMAD.MOV.U32 R79, RZ, RZ, 0x1 ;  /* 0x00000001ff4f7424 */ /* 0x000fe600078e00ff */
[----:B------:R-:W-:Y:S05]  /*43f0*/  PLOP3.LUT P2, PT, PT, PT, UP0, 0x80, 0x8 ;  /* 0x000000000008781c */ /* 0x000fea0003f4f008 */
[----:B------:R-:W2:Y:S01]  /*4400*/  @UP0 LDCU.64 UR10, c[0x0][0x888] ;  /* 0x00011100ff0a07ac */ /* 0x000ea20008000a00 */
[----:B------:R-:W-:Y:S07]  /*4410*/  @UP0 UIMAD UR8, UR57, UR4, URZ ;  /* 0x00000004390802a4 */ /* 0x000fee000f8e02ff */
[----:B------:R-:W-:Y:S01]  /*4420*/  @!P2 PRMT R79, R0, 0x7610, R79 ;  /* 0x00007610004fa816 */ /* 0x000fe2000000004f */
[----:B--2---:R-:W-:Y:S03]  /*4430*/  @UP0 UIMAD.WIDE UR10, UR8, 0x4, UR10 ;  /* 0x00000004080a08a5 */ /* 0x004fe6000f8e020a */
[----:B------:R-:W2:Y:S03]  /*4440*/  @!UP0 LDCU UR8, c[0x0][0x880] ;  /* 0x00011000ff0887ac */ /* 0x000ea60008000800 */
[----:B------:R-:W-:Y:S01]  /*4450*/  IMAD.U32 R10, RZ, RZ, UR10 ;  /* 0x0000000aff0a7e24 */ /* 0x000fe2000f8e00ff */
[----:B------:R-:W-:Y:S05]  /*4460*/  MOV R11, UR11 ;  /* 0x0000000b000b7c02 */ /* 0x000fea0008000f00 */
[----:B------:R3:W5:Y:S02]  /*4470*/  @P2 LDG.E R35, desc[UR48][R10.64] ;  /* 0x000000300a232981 */ /* 0x000764000c1e1900 */
[----:B--23--:R-:W-:Y:S07]  /*4480*/  @!P2 IMAD.U32 R35, RZ, RZ, UR8 ;  /* 0x00000008ff23ae24 */ /* 0x00cfee000f8e00ff */
.L_x_68:
[----:B-----5:R-:W-:Y:S01]  /*4490*/  @!P0 FSETP.EQ.AND P4, PT, R35, RZ, PT ;  /* 0x000000ff2300820b */ /* 0x020fe20003f82000 */
[----:B------:R-:W-:Y:S01]  /*44a0*/  @!UPT UIADD3 URZ, UPT, UPT, URZ, URZ, URZ ;  /* 0x000000fffffff290 */ /* 0x000fe2000fffe0ff */
[----:B------:R-:W-:Y:S11]  /*44b0*/  @!P0 BRA `(.L_x_69) ;  /* 0x0000000000148947 */ /* 0x000ff60003800000 */
[----:B------:R-:W-:Y:S02]  /*44c0*/  LOP3.LUT P0, RZ, R79, 0xff, RZ, 0xc0, !PT ;  /* 0x000000ff4fff7812 */ /* 0x000fe4000780c0ff */
[----:B------:R-:W-:Y:S04]  /*44d0*/  PLOP3.LUT P4, PT, PT, PT, UP0, 0x80, 0x8 ;  /* 0x000000000008781c */ /* 0x000fe80003f8f008 */
[----:B------:R-:W-:Y:S07]  /*44e0*/  PLOP3.LUT P4, PT, P4, PT, PT, 0x8, 0x80 ;  /* 0x000000000080781c */ /* 0x000fee000278e170 */
[----:B------:R-:W-:Y:S11]  /*44f0*/  @P0 FSETP.EQ.AND P4, PT, R35, RZ, PT ;  /* 0x000000ff2300020b */ /* 0x000ff60003f82000 */
[----:B------:R-:W-:Y:S02]  /*4500*/  @!UPT UIADD3 URZ, UPT, UPT, URZ, URZ, URZ ;  /* 0x000000fffffff290 */ /* 0x000fe4000fffe0ff */
.L_x_69:
[----:B------:R-:W-:Y:S01]  /*4510*/  ISETP.NE.AND P0, PT, R24, 0x1, PT ;  /* 0x000000011800780c */ /* 0x000fe20003f05270 */
[----:B------:R-:W3:Y:S01]  /*4520*/  SYNCS.PHASECHK.TRANS64.TRYWAIT P2, [UR22+0xa0], R12 ;  /* 0x0000a00cff0075a7 */ /* 0x000ee20008041116 */
[----:B------:R-:W-:Y:S04]  /*4530*/  IMAD.SHL.U32 R10, R19, 0x80, RZ ;  /* 0x00000080130a7824 */ /* 0x000fe800078e00ff */
[C---:B------:R-:W-:Y:S01]  /*4540*/  IMAD.HI.U32 R9, R10.reuse, R25, RZ ;  /* 0x000000190a097227 */ /* 0x040fe200078e00ff */
[C---:B------:R-:W-:Y:S04]  /*4550*/  R2UR UR35, R10.reuse ;  /* 0x000000000a2372ca */ /* 0x040fe800000e0000 */
[----:B------:R-:W-:Y:S04]  /*4560*/  SHF.R.U32.HI R9, RZ, R32, R9 ;  /* 0x00000020ff097219 */ /* 0x000fe80000011609 */
[----:B------:R-:W-:Y:S02]  /*4570*/  SEL R9, R10, R9, !P0 ;  /* 0x000000090a097207 */ /* 0x000fe40004000000 */
[----:B------:R-:W-:Y:S02]  /*4580*/  ELECT P0, URZ, PT ;  /* 0x0000000000ff782f */ /* 0x000fe40003800000 */
[C---:B------:R-:W-:Y:S01]  /*4590*/  R2UR UR8, R9.reuse ;  /* 0x00000000090872ca */ /* 0x040fe200000e0000 */
[C---:B-12---:R-:W-:Y:S01]  /*45a0*/  IMAD.HI.U32 R0, R9.reuse, R22, RZ ;  /* 0x0000001609007227 */ /* 0x046fe200078e00ff */
[----:B------:R-:W-:Y:S02]  /*45b0*/  PLOP3.LUT P4, PT, P4, P0, PT, 0xf2, 0x2f ;  /* 0x00000000002f781c */ /* 0x000fe40002781e72 */
[----:B------:R-:W-:Y:S01]  /*45c0*/  R2UR UR36, R9 ;  /* 0x00000000092472ca */ /* 0x000fe200000e0000 */
[----:B------:R-:W-:Y:S01]  /*45d0*/  IMAD.MOV R3, RZ, RZ, -R9 ;  /* 0x000000ffff037224 */ /* 0x000fe200078e0a09 */
[----:B------:R-:W-:Y:S04]  /*45e0*/  SHF.R.U32.HI R0, RZ, R23, R0 ;  /* 0x00000017ff007219 */ /* 0x000fe80000011600 */
[----:B------:R-:W-:Y:S02]  /*45f0*/  R2UR UR37, R0 ;  /* 0x00000000002572ca */ /* 0x000fe400000e0000 */
[----:B------:R-:W-:Y:S03]  /*4600*/  R2UR UR9, R3 ;  /* 0x00000000030972ca */ /* 0x000fe600000e0000 */
[----:B----4-:R-:W-:Y:S08]  /*4610*/  @!P4 IADD3 R9, P0, PT, R38, 0x580, RZ ;  /* 0x000005802609c810 */ /* 0x010ff00007f1e0ff */
[----:B------:R-:W-:Y:S02]  /*4620*/  USEL UR37, UR8, UR37, !UP3 ;  /* 0x0000002508257287 */ /* 0x000fe4000d800000 */
[----:B------:R-:W-:Y:S04]  /*4630*/  UIMAD UR35, UR14, UR9, UR35 ;  /* 0x000000090e2372a4 */ /* 0x000fe8000f8e0223 */
[----:B------:R-:W-:Y:S05]  /*4640*/  IMAD R0, RZ, RZ, -UR37 ;  /* 0x80000025ff007e24 */ /* 0x000fea000f8e02ff */
[----:B------:R-:W-:Y:S01]  /*4650*/  R2UR UR8, R0 ;  /* 0x00000000000872ca */ /* 0x000fe200000e0000 */
[----:B------:R-:W-:Y:S11]  /*4660*/  @!P4 IMAD.X R0, RZ, RZ, R39, P0 ;  /* 0x000000ffff00c224 */ /* 0x000ff600000e0627 */
[----:B------:R-:W-:Y:S01]  /*4670*/  @!UPT UIADD3 URZ, UPT, UPT, URZ, URZ, URZ ;  /* 0x000000fffffff290 */ /* 0x000fe2000fffe0ff */
[----:B------:R-:W-:Y:S01]  /*4680*/  UIMAD UR36, UR7, UR8, UR36 ;  /* 0x00000008072472a4 */ /* 0x000fe2000f8e0224 */
[----:B---3--:R-:W-:Y:S11]  /*4690*/  @!P2 BRA `(.L_x_70) ;  /* 0x0000004400c0a947 */ /* 0x008ff60003800000 */
.L_x_162:
[----:B------:R-:W-:Y:S01]  /*46a0*/  @!P4 R2UR UR8, R9 ;  /* 0x000000000908c2ca */ /* 0x000fe200000e0000 */
[----:B------:R-:W-:Y:S01]  /*46b0*/  VOTEU.ALL UP2, P4 ;  /* 0x0000000000ff7886 */ /* 0x000fe20002040000 */
[----:B------:R-:W-:Y:S01]  /*46c0*/  @!P4 R2UR UR9, R0 ;  /* 0x000000000009c2ca */ /* 0x000fe200000e0000 */
[----:B------:R-:W-:Y:S01]  /*46d0*/  VOTEU.ALL UP1, P4 ;  /* 0x0000000000ff7886 */ /* 0x000fe20002020000 */
[----:B------:R-:W-:Y:S01]  /*46e0*/  @!P4 IMAD.MOV.U32 R0, RZ, RZ, 0x2000 ;  /* 0x00002000ff00c424 */ /* 0x000fe200078e00ff */
[----:B------:R-:W-:Y:S01]  /*46f0*/  @!P4 IADD3 R9, P0, PT, R38, 0x580, RZ ;  /* 0x000005802609c810 */ /* 0x000fe20007f1e0ff */
[----:B------:R-:W-:Y:S07]  /*4700*/  @!UP2 UIADD3 UR32, UPT, UPT, UR22, 0x200, URZ ;  /* 0x000002001620a890 */ /* 0x000fee000fffe0ff */
[----:B------:R-:W-:Y:S02]  /*4710*/  IMAD.U32 R10, RZ, RZ, UR8 ;  /* 0x00000008ff0a7e24 */ /* 0x000fe4000f8e00ff */
[----:B------:R-:W-:Y:S01]  /*4720*/  IMAD.U32 R11, RZ, RZ, UR9 ;  /* 0x00000009ff0b7e24 */ /* 0x000fe2000f8e00ff */
[----:B------:R-:W-:Y:S02]  /*4730*/  @!UP2 UPRMT UR9, URZ, 0x40, URZ ;  /* 0x00000040ff09a896 */ /* 0x000fe400080000ff */
[----:B------:R-:W-:Y:S02]  /*4740*/  @!P4 R2UR UR10, R10 ;  /* 0x000000000a0ac2ca */ /* 0x000fe400000e0000 */
[----:B------:R-:W-:Y:S01]  /*4750*/  @!P4 R2UR UR11, R11 ;  /* 0x000000000b0bc2ca */ /* 0x000fe200000e0000 */
[----:B------:R-:W-:Y:S11]  /*4760*/  @!UP2 UPRMT UR8, UR9, 0x5410, URZ ;  /* 0x000054100908a896 */ /* 0x000ff600080000ff */
[----:B------:R-:W-:Y:S01]  /*4770*/  @!UPT UIADD3 URZ, UPT, UPT, URZ, URZ, URZ ;  /* 0x000000fffffff290 */ /* 0x000fe2000fffe0ff */
[----:B------:R2:W-:Y:S01]  /*4780*/  @!UP1 UTMALDG.4D.IM2COL [UR32], [UR10], UR8 ;  /* 0x000000200a0093b4 */ /* 0x0005e20008058008 */
[----:B------:R3:W-:Y:S01]  /*4790*/  @!P4 SYNCS.ARRIVE.TRANS64.RED.A0TR RZ, [UR22+0x80], R0 ;  /* 0x00008000ffffc9a7 */ /* 0x0007e20008300416 */
[----:B------:R-:W-:Y:S01]  /*47a0*/  SYNCS.ARRIVE.TRANS64.RED.A1T0 RZ, [UR31], RZ ;  /* 0x000000ffffff79a7 */ /* 0x000fe2000810041f */
[----:B---3--:R-:W-:Y:S01]  /*47b0*/  @!P4 IMAD.X R0, RZ, RZ, R39, P0 ;  /* 0x000000ffff00c224 */ /* 0x008fe200000e0627 */
[----:B------:R-:W3:Y:S02]  /*47c0*/  SYNCS.PHASECHK.TRANS64.TRYWAIT P2, [UR22+0xa8], R12 ;  /* 0x0000a80cff0075a7 */ /* 0x000ee40008041116 */
[----:B--23--:R-:W-:Y:S05]  /*47d0*/  @!P2 BRA `(.L_x_71) ;  /* 0x000000440088a947 */ /* 0x00cfea0003800000 */
.L_x_164:
[----:B------:R-:W-:Y:S01]  /*47e0*/  @!P4 R2UR UR8, R0 ;  /* 0x000000000008c2ca */ /* 0x000fe200000e0000 */
[----:B------:R-:W-:Y:S01]  /*47f0*/  VOTEU.ALL UP2, P4 ;  /* 0x0000000000ff7886 */ /* 0x000fe20002040000 */
[----:B------:R-:W-:Y:S01]  /*4800*/  @!P4 R2UR UR9, R9 ;  /* 0x000000000909c2ca */ /* 0x000fe200000e0000 */
[----:B------:R-:W-:Y:S01]  /*4810*/  VOTEU.ALL UP1, P4 ;  /* 0x0000000000ff7886 */ /* 0x000fe20002020000 */
[----:B------:R-:W-:Y:S01]  /*4820*/  @!P4 IMAD.MOV.U32 R0, RZ, RZ, 0x2000 ;  /* 0x00002000ff00c424 */ /* 0x000fe200078e00ff */
[----:B------:R-:W-:Y:S01]  /*4830*/  UMOV UR27, UR35 ;  /* 0x00000023001b7c82 */ /* 0x000fe20008000000 */
[----:B------:R-:W-:Y:S01]  /*4840*/  @!UP2 UIADD3 UR26, UPT, UPT, UR34, 0x10, URZ ;  /* 0x00000010221aa890 */ /* 0x000fe2000fffe0ff */
[----:B------:R-:W-:Y:S01]  /*4850*/  @!P4 IADD3 R19, P0, PT, R38, 0x580, RZ ;  /* 0x000005802613c810 */ /* 0x000fe20007f1e0ff */
[----:B------:R-:W-:Y:S01]  /*4860*/  @!UP2 UIADD3 UR24, UPT, UPT, UR22, 0x2200, URZ ;  /* 0x000022001618a890 */ /* 0x000fe2000fffe0ff */
[----:B------:R-:W-:Y:S01]  /*4870*/  UMOV UR28, UR36 ;  /* 0x00000024001c7c82 */ /* 0x000fe20008000000 */
[----:B------:R-:W-:Y:S02]  /*4880*/  UMOV UR29, UR37 ;  /* 0x00000025001d7c82 */ /* 0x000fe40008000000 */
[----:B------:R-:W-:Y:S02]  /*4890*/  @!P4 IMAD.X R16, RZ, RZ, R39, P0 ;  /* 0x000000ffff10c224 */ /* 0x000fe400000e0627 */
        /* <DEDUP_REMOVED lines=10> */
[----:B------:R-:W3:Y:S02]  /*4940*/  SYNCS.PHASECHK.TRANS64.TRYWAIT P2, [UR22+0xb0], R12 ;  /* 0x0000b00cff0075a7 */ /* 0x000ee40008041116 */
[----:B--23--:R-:W-:Y:S05]  /*4950*/  @!P2 BRA `(.L_x_72) ;  /* 0x000000440040a947 */ /* 0x00cfea0003800000 */
.L_x_166:
[----:B------:R-:W2:Y:S01]  /*4960*/  LDC.64 R14, c[0x0][0xb10] ;  /* 0x0002c400ff0e7b82 */ /* 0x000ea20000000a00 */
[----:B------:R-:W-:Y:S01]  /*4970*/  @!P4 R2UR UR8, R16 ;  /* 0x000000001008c2ca */ /* 0x000fe200000e0000 */
[----:B------:R-:W-:Y:S01]  /*4980*/  VOTEU.ALL UP2, P4 ;  /* 0x0000000000ff7886 */ /* 0x000fe20002040000 */
[----:B------:R-:W-:Y:S01]  /*4990*/  @!P4 R2UR UR9, R19 ;  /* 0x000000001309c2ca */ /* 0x000fe200000e0000 */
[----:B------:R-:W-:Y:S01]  /*49a0*/  VOTEU.ALL UP1, P4 ;  /* 0x0000000000ff7886 */ /* 0x000fe20002020000 */
[----:B------:R-:W-:Y:S03]  /*49b0*/  @!P4 IMAD.MOV.U32 R16, RZ, RZ, 0x2000 ;  /* 0x00002000ff10c424 */ /* 0x000fe600078e00ff */
[----:B------:R-:W3:Y:S01]  /*49c0*/  LDC.64 R10, c[0x0][0xb18] ;  /* 0x0002c600ff0a7b82 */ /* 0x000ee20000000a00 */
[----:B------:R-:W-:Y:S01]  /*49d0*/  @!UP2 UIADD3 UR18, UPT, UPT, UR34, 0x20, URZ ;  /* 0x000000202212a890 */ /* 0x000fe2000fffe0ff */
[----:B------:R-:W-:Y:S01]  /*49e0*/  @P3 SHF.R.U32.HI R28, RZ, 0x10, R29 ;  /* 0x00000010ff1c3819 */ /* 0x000fe2000001161d */
[----:B------:R-:W-:Y:S01]  /*49f0*/  @!UP2 UIADD3 UR16, UPT, UPT, UR22, 0x4200, URZ ;  /* 0x000042001610a890 */ /* 0x000fe2000fffe0ff */
[----:B------:R-:W-:Y:S04]  /*4a00*/  UMOV UR19, UR35 ;  /* 0x0000002300137c82 */ /* 0x000fe80008000000 */
[----:B------:R-:W4:Y:S01]  /*4a10*/  @!P1 LDC R0, c[0x0][0xb20] ;  /* 0x0002c800ff009b82 */ /* 0x000f220000000800 */
[----:B------:R-:W-:Y:S01]  /*4a20*/  UMOV UR20, UR36 ;  /* 0x0000002400147c82 */ /* 0x000fe20008000000 */
[----:B------:R-:W-:Y:S01]  /*4a30*/  IMAD.U32 R41, RZ, RZ, UR8 ;  /* 0x00000008ff297e24 */ /* 0x000fe2000f8e00ff */
[----:B------:R-:W-:Y:S05]  /*4a40*/  UMOV UR21, UR37 ;  /* 0x0000002500157c82 */ /* 0x000fea0008000000 */
[----:B-1----:R-:W1:Y:S01]  /*4a50*/  @!P1 LDC R3, c[0x0][0xb0c] ;  /* 0x0002c300ff039b82 */ /* 0x002e620000000800 */
[----:B------:R-:W-:Y:S01]  /*4a60*/  IMAD.U32 R40, RZ, RZ, UR9 ;  /* 0x00000009ff287e24 */ /* 0x000fe2000f8e00ff */
[----:B------:R-:W-:Y:S01]  /*4a70*/  @!UP2 UPRMT UR9, URZ, 0x40, URZ ;  /* 0x00000040ff09a896 */ /* 0x000fe200080000ff */
[----:B------:R-:W-:Y:S02]  /*4a80*/  @!P4 R2UR UR11, R41 ;  /* 0x00000000290bc2ca */ /* 0x000fe400000e0000 */
[----:B------:R-:W-:Y:S01]  /*4a90*/  @P3 R2UR UR57, R28 ;  /* 0x000000001c3932ca */ /* 0x000fe200000e0000 */
[----:B------:R-:W-:Y:S01]  /*4aa0*/  @!UP2 UPRMT UR8, UR9, 0x5410, URZ ;  /* 0x000054100908a896 */ /* 0x000fe200080000ff */
[----:B------:R-:W-:Y:S11]  /*4ab0*/  @!P4 R2UR UR10, R40 ;  /* 0x00000000280ac2ca */ /* 0x000ff600000e0000 */
[----:B------:R-:W-:Y:S02]  /*4ac0*/  @!UPT UIADD3 URZ, UPT, UPT, URZ, URZ, URZ ;  /* 0x000000fffffff290 */ /* 0x000fe4000fffe0ff */
[----:B------:R1:W-:Y:S01]  /*4ad0*/  @!UP1 UTMALDG.4D.IM2COL [UR16], [UR10], UR8 ;  /* 0x000000100a0093b4 */ /* 0x0003e20008058008 */
[----:B------:R1:W-:Y:S02]  /*4ae0*/  @!P4 SYNCS.ARRIVE.TRANS64.RED.A0TR RZ, [UR22+0x90], R16 ;  /* 0x00009010ffffc9a7 */ /* 0x0003e40008300416 */
[----:B-1----:R-:W-:Y:S01]  /*4af0*/  @!P1 ISETP.NE.AND P2, PT, R3, 0x1, PT ;  /* 0x000000010300980c */ /* 0x002fe20003f45270 */
[C---:B--2---:R-:W-:Y:S01]  /*4b00*/  @!P1 IMAD.HI.U32 R14, R13.reuse, R14, RZ ;  /* 0x0000000e0d0e9227 */ /* 0x044fe200078e00ff */
[----:B---3--:R-:W-:Y:S03]  /*4b10*/  @!P1 ISETP.NE.AND P0, PT, R10, 0x1, PT ;  /* 0x000000010a00980c */ /* 0x008fe60003f05270 */
[C---:B------:R-:W-:Y:S01]  /*4b20*/  @!P1 IMAD.HI.U32 R11, R8.reuse, R11, RZ ;  /* 0x0000000b080b9227 */ /* 0x040fe200078e00ff */
[----:B------:R-:W-:Y:S04]  /*4b30*/  @!P1 SHF.R.U32.HI R14, RZ, R15, R14 ;  /* 0x0000000fff0e9219 */ /* 0x000fe8000001160e */
[----:B----4-:R-:W-:Y:S02]  /*4b40*/  @!P1 SHF.R.U32.HI R9, RZ, R0, R11 ;  /* 0x00000000ff099219 */ /* 0x010fe4000001160b */
[----:B------:R-:W-:Y:S01]  /*4b50*/  @!P1 SEL R14, R13, R14, !P2 ;  /* 0x0000000e0d0e9207 */ /* 0x000fe20005000000 */
[----:B------:R-:W-:Y:S01]  /*4b60*/  SYNCS.ARRIVE.TRANS64.RED.A1T0 RZ, [UR45], RZ ;  /* 0x000000ffffff79a7 */ /* 0x000fe2000810042d */
[----:B------:R-:W-:Y:S05]  /*4b70*/  @!P1 SEL R9, R8, R9, !P0 ;  /* 0x0000000908099207 */ /* 0x000fea0004000000 */
[----:B------:R-:W-:Y:S01]  /*4b80*/  @!P1 IMAD.IADD R0, R9, 0x1, -R14 ;  /* 0x0000000109009824 */ /* 0x000fe200078e0a0e */
[----:B------:R-:W1:Y:S01]  /*4b90*/  SYNCS.PHASECHK.TRANS64.TRYWAIT P5, [UR22+0xb8], R12 ;  /* 0x0000b80cff0075a7 */ /* 0x000e6200080a1116 */
[----:B------:R-:W-:Y:S02]  /*4ba0*/  @!P1 IMAD.IADD R9, R14, 0x1, -R9 ;  /* 0x000000010e099824 */ /* 0x000fe400078e0a09 */
[----:B------:R-:W-:Y:S02]  /*4bb0*/  @!P1 IMAD R13, R0, R3, R13 ;  /* 0x00000003000d9224 */ /* 0x000fe400078e020d */
[----:B------:R-:W-:Y:S01]  /*4bc0*/  @!P1 IMAD R8, R9, R10, R8 ;  /* 0x0000000a09089224 */ /* 0x000fe200078e0208 */
[----:B-1----:R-:W-:Y:S06]  /*4bd0*/  @!P5 BRA `(.L_x_73) ;  /* 0x0000004000b8d947 */ /* 0x002fec0003800000 */
.L_x_168:
[----:B-1----:R-:W-:Y:S01]  /*4be0*/  @!P4 IADD3 R3, P0, PT, R38, 0x580, RZ ;  /* 0x000005802603c810 */ /* 0x002fe20007f1e0ff */
[----:B------:R-:W-:Y:S01]  /*4bf0*/  VOTEU.ALL UP2, P4 ;  /* 0x0000000000ff7886 */ /* 0x000fe20002040000 */
[----:B------:R-:W-:Y:S01]  /*4c00*/  VOTEU.ALL UP1, P4 ;  /* 0x0000000000ff7886 */ /* 0x000fe20002020000 */
[----:B------:R-:W-:Y:S01]  /*4c10*/  UMOV UR11, UR35 ;  /* 0x00000023000b7c82 */ /* 0x000fe20008000000 */
[----:B------:R-:W-:Y:S01]  /*4c20*/  @!P4 R2UR UR9, R3 ;  /* 0x000000000309c2ca */ /* 0x000fe200000e0000 */
[----:B------:R-:W-:Y:S01]  /*4c30*/  @!P4 IMAD.X R0, RZ, RZ, R39, P0 ;  /* 0x000000ffff00c224 */ /* 0x000fe200000e0627 */
[----:B------:R-:W-:Y:S01]  /*4c40*/  @!UP2 UPRMT UR16, URZ, 0x40, URZ ;  /* 0x00000040ff10a896 */ /* 0x000fe200080000ff */
[----:B------:R-:W-:Y:S01]  /*4c50*/  LOP3.LUT R36, R36, 0x1, RZ, 0x3c, !PT ;  /* 0x0000000124247812 */ /* 0x000fe200078e3cff */
[----:B------:R-:W-:Y:S01]  /*4c60*/  @!UP2 UIADD3 UR10, UPT, UPT, UR34, 0x30, URZ ;  /* 0x00000030220aa890 */ /* 0x000fe2000fffe0ff */
[----:B------:R-:W-:Y:S01]  /*4c70*/  LOP3.LUT R34, R34, 0x1, RZ, 0x3c, !PT ;  /* 0x0000000122227812 */ /* 0x000fe200078e3cff */
[----:B------:R-:W-:Y:S01]  /*4c80*/  @!UP2 UPRMT UR20, UR16, 0x5410, URZ ;  /* 0x000054101014a896 */ /* 0x000fe200080000ff */
[----:B------:R-:W-:Y:S01]  /*4c90*/  @!P4 R2UR UR8, R0 ;  /* 0x000000000008c2ca */ /* 0x000fe200000e0000 */
[----:B------:R-:W-:Y:S01]  /*4ca0*/  UMOV UR12, UR36 ;  /* 0x00000024000c7c82 */ /* 0x000fe20008000000 */
[----:B------:R-:W-:Y:S01]  /*4cb0*/  UMOV UR13, UR37 ;  /* 0x00000025000d7c82 */ /* 0x000fe20008000000 */
[----:B------:R-:W-:Y:S02]  /*4cc0*/  IMAD.IADD R16, R8, 0x1, R51 ;  /* 0x0000000108107824 */ /* 0x000fe400078e0233 */
[----:B------:R-:W-:Y:S02]  /*4cd0*/  IMAD.IADD R19, R13, 0x1, R78 ;  /* 0x000000010d137824 */ /* 0x000fe400078e024e */
[----:B------:R-:W-:Y:S01]  /*4ce0*/  IMAD.U32 R10, RZ, RZ, UR9 ;  /* 0x00000009ff0a7e24 */ /* 0x000fe2000f8e00ff */
[----:B------:R-:W-:Y:S04]  /*4cf0*/  @!UP2 UIADD3 UR9, UPT, UPT, UR22, 0x98, URZ ;  /* 0x000000981609a890 */ /* 0x000fe8000fffe0ff */
[----:B------:R-:W-:Y:S01]  /*4d00*/  @!P4 R2UR UR18, R10 ;  /* 0x000000000a12c2ca */ /* 0x000fe200000e0000 */
[----:B------:R-:W-:Y:S01]  /*4d10*/  IMAD.U32 R11, RZ, RZ, UR8 ;  /* 0x00000008ff0b7e24 */ /* 0x000fe2000f8e00ff */
[----:B------:R-:W-:Y:S04]  /*4d20*/  @!UP2 UIADD3 UR8, UPT, UPT, UR22, 0x6200, URZ ;  /* 0x000062001608a890 */ /* 0x000fe8000fffe0ff */
[----:B------:R-:W-:Y:S11]  /*4d30*/  @!P4 R2UR UR19, R11 ;  /* 0x000000000b13c2ca */ /* 0x000ff600000e0000 */
[----:B------:R-:W-:Y:S02]  /*4d40*/  @!UPT UIADD3 URZ, UPT, UPT, URZ, URZ, URZ ;  /* 0x000000fffffff290 */ /* 0x000fe4000fffe0ff */
[----:B------:R2:W-:Y:S01]  /*4d50*/  @!UP1 UTMALDG.4D.IM2COL [UR8], [UR18], UR20 ;  /* 0x00000008120093b4 */ /* 0x0005e20008058014 */
[----:B------:R2:W-:Y:S01]  /*4d60*/  @!P4 SYNCS.ARRIVE.TRANS64.RED.A0TR RZ, [UR22+0x98], R33 ;  /* 0x00009821ffffc9a7 */ /* 0x0005e20008300416 */
[----:B------:R-:W-:Y:S01]  /*4d70*/  UPLOP3.LUT UP1, UPT, UPT, UPT, UPT, 0x80, 0x8 ;  /* 0x000000000008789c */ /* 0x000fe20003f2f070 */
[----:B------:R-:W-:Y:S01]  /*4d80*/  SYNCS.ARRIVE.TRANS64.RED.A1T0 RZ, [UR23], RZ ;  /* 0x000000ffffff79a7 */ /* 0x000fe20008100417 */
[----:B------:R-:W-:Y:S09]  /*4d90*/  @P3 BRA `(.L_x_74) ;  /* 0xfffffff000743947 */ /* 0x000ff2000383ffff */
[----:B------:R-:W-:-:S04]  /*4da0*/  SHF.L.U32 R3, R36, 0x1f, RZ ;  /* 0x0000001f24037819 */ /* 0x000fc800000006ff */
[----:B------:R-:W1:Y:S02]  /*4db0*/  SYNCS.PHASECHK.TRANS64.TRYWAIT P0, [UR22+0xa0], R3 ;  /* 0x0000a003ff0075a7 */ /* 0x000e640008001116 */
[----:B-1----:R-:W-:Y:S05]  /*4dc0*/  @!P0 BRA `(.L_x_75) ;  /* 0x0000004000548947 */ /* 0x002fea0003800000 */
.L_x_170:
[----:B------:R-:W3:Y:S02]  /*4dd0*/  SYNCS.PHASECHK.TRANS64.TRYWAIT P0, [UR22+0xa8], R3 ;  /* 0x0000a803ff0075a7 */ /* 0x000ee40008001116 */
[----:B---3--:R-:W-:Y:S05]  /*4de0*/  @!P0 BRA `(.L_x_76) ;  /* 0x0000004000648947 */ /* 0x008fea0003800000 */
.L_x_172:
[----:B------:R-:W3:Y:S02]  /*4df0*/  SYNCS.PHASECHK.TRANS64.TRYWAIT P0, [UR22+0xb0], R3 ;  /* 0x0000b003ff0075a7 */ /* 0x000ee40008001116 */
[----:B---3--:R-:W-:Y:S05]  /*4e00*/  @!P0 BRA `(.L_x_77) ;  /* 0x0000004000748947 */ /* 0x008fea0003800000 */
.L_x_174:
[----:B-1----:R-:W-:-:S07]  /*4e10*/  MOV R0, UR22 ;  /* 0x0000001600007c02 */ /* 0x002fce0008000f00 */
.L_x_78:
[----:B-1----:R-:W-:-:S04]  /*4e20*/  SHF.L.U32 R3, R36, 0x1f, RZ ;  /* 0x0000001f24037819 */ /* 0x002fc800000006ff */
[----:B------:R1:W3:Y:S03]  /*4e30*/  SYNCS.PHASECHK.TRANS64.TRYWAIT P0, [R0+URZ+0xb8], R3 ;  /* 0x0000b803000075a7 */ /* 0x0002e600080011ff */
[----:B---3--:R-:W-:Y:S05]  /*4e40*/  @!P0 NANOSLEEP.SYNCS 0x989680 ;  /* 0x009896800000895d */ /* 0x008fea0003900000 */
[----:B------:R-:W3:Y:S02]  /*4e50*/  @!P0 SYNCS.PHASECHK.TRANS64 P0, [R0+URZ+0xb8], R3 ;  /* 0x0000b803000085a7 */ /* 0x000ee400080010ff */
[----:B--23--:R-:W-:Y:S05]  /*4e60*/  @P0 EXIT ;  /* 0x000000000000094d */ /* 0x00cfea0003800000 */
[----:B------:R-:W-:Y:S05]  /*4e70*/  BRA `(.L_x_78) ;  /* 0xfffffffc00e87947 */ /* 0x000fea000383ffff */
.L_x_63:
[----:B------:R-:W-:-:S06]  /*4e80*/  UISETP.GE.AND UP1, UPT, UR8, 0x4, UPT ;  /* 0x000000040800788c */ /* 0x000fcc000bf26270 */
[----:B------:R-:W-:-:S13]  /*4e90*/  PLOP3.LUT P0, PT, PT, PT, UP1, 0x80, 0x8 ;  /* 0x000000000008781c */ /* 0x000fda0003f0f018 */
[----:B------:R-:W-:Y:S05]  /*4ea0*/  @!P0 EXIT ;  /* 0x000000000000894d */ /* 0x000fea0003800000 */
[----:B------:R-:W-:Y:S01]  /*4eb0*/  BAR.SYNC.DEFER_BLOCKING 0x6, 0xa0 ;  /* 0x0182800000007b1d */ /* 0x000fe20000010000 */
[C---:B------:R-:W-:Y:S01]  /*4ec0*/  IMAD.SHL.U32 R3, R88.reuse, 0x10, RZ ;  /* 0x0000001058037824 */ /* 0x040fe200078e00ff */
[C---:B------:R-:W-:Y:S01]  /*4ed0*/  LOP3.LUT R89, R88.reuse, 0x60, RZ, 0xc0, !PT ;  /* 0x0000006058597812 */ /* 0x040fe200078ec0ff */
[C---:B------:R-:W-:Y:S01]  /*4ee0*/  IMAD.SHL.U32 R2, R88.reuse, 0x2, RZ ;  /* 0x0000000258027824 */ /* 0x040fe200078e00ff */
[C---:B------:R-:W-:Y:S01]  /*4ef0*/  LOP3.LUT R0, R88.reuse, 0x2, RZ, 0xc0, !PT ;  /* 0x0000000258007812 */ /* 0x040fe200078ec0ff */
[C---:B------:R-:W-:Y:S01]  /*4f00*/  IMAD.U32 R32, R88.reuse, 0x10000, RZ ;  /* 0x0001000058207824 */ /* 0x040fe200078e00ff */
[----:B------:R-:W-:Y:S02]  /*4f10*/  UMOV UR50, 0x400 ;  /* 0x0000040000327882 */ /* 0x000fe40000000000 */
[----:B------:R-:W1:Y:S01]  /*4f20*/  LDC R83, c[0x0][0x370] ;  /* 0x0000dc00ff537b82 */ /* 0x000e620000000800 */
[----:B------:R-:W-:Y:S01]  /*4f30*/  ULEA UR50, UR45, UR50, 0x18 ;  /* 0x000000322d327291 */ /* 0x000fe2000f8ec0ff */
[----:B------:R-:W-:Y:S01]  /*4f40*/  LOP3.LUT R7, R3, 0x60, RZ, 0xc0, !PT ;  /* 0x0000006003077812 */ /* 0x000fe200078ec0ff */
[----:B------:R-:W-:Y:S01]  /*4f50*/  IMAD.MOV.U32 R86, RZ, RZ, 0x1 ;  /* 0x00000001ff567424 */ /* 0x000fe200078e00ff */
[----:B------:R-:W-:Y:S01]  /*4f60*/  LOP3.LUT R88, R88, 0x4, RZ, 0xc0, !PT ;  /* 0x0000000458587812 */ /* 0x000fe200078ec0ff */
[----:B------:R-:W-:Y:S01]  /*4f70*/  UIADD3 UR4, UPT, UPT, UR50, 0x200, URZ ;  /* 0x0000020032047890 */ /* 0x000fe2000fffe0ff */
[----:B------:R-:W-:Y:S01]  /*4f80*/  LOP3.LUT R2, R7, 0xc, R2, 0xf8, !PT ;  /* 0x0000000c07027812 */ /* 0x000fe200078ef802 */
[----:B------:R-:W-:Y:S01]  /*4f90*/  IMAD.MOV.U32 R30, RZ, RZ, RZ ;  /* 0x000000ffff1e7224 */ /* 0x000fe200078e00ff */
[----:B------:R-:W2:Y:S01]  /*4fa0*/  LDC R28, c[0x0][0xb0c] ;  /* 0x0002c300ff1c7b82 */ /* 0x000ea20000000800 */
[----:B------:R-:W-:-:S02]  /*4fb0*/  CS2R R84, SRZ ;  /* 0x0000000000547805 */ /* 0x000fc4000001ff00 */
[----:B------:R-:W-:Y:S01]  /*4fc0*/  LOP3.LUT R2, R2, 0x790, R3, 0xf8, !PT ;  /* 0x0000079002027812 */ /* 0x000fe200078ef803 */
[----:B------:R-:W-:Y:S01]  /*4fd0*/  IMAD.U32 R81, RZ, RZ, UR4 ;  /* 0x00000004ff517e24 */ /* 0x000fe2000f8e00ff */
[----:B------:R-:W-:Y:S01]  /*4fe0*/  LOP3.LUT R32, R32, 0x600000, RZ, 0xc0, !PT ;  /* 0x0060000020207812 */ /* 0x000fe200078ec0ff */
[----:B------:R-:W4:Y:S02]  /*4ff0*/  LDCU.64 UR54, c[0x0][0x348] ;  /* 0x00006900ff3677ac */ /* 0x000f240008000a00 */
[----:B------:R-:W-:Y:S01]  /*5000*/  IMAD R87, R2, 0x4, R81 ;  /* 0x0000000402577824 */ /* 0x000fe200078e0251 */
[----:B------:R-:W1:Y:S01]  /*5010*/  LDC R80, c[0x0][0xb20] ;  /* 0x0002c800ff507b82 */ /* 0x000e620000000800 */
[----:B------:R-:W3:Y:S01]  /*5020*/  LDS R4, [UR50+0x120] ;  /* 0x00012032ff047984 */ /* 0x000ee20008000800 */
[----:B------:R-:W1:Y:S01]  /*5030*/  LDCU.64 UR36, c[0x0][0x888] ;  /* 0x00011100ff2477ac */ /* 0x000e620008000a00 */
[--C-:B------:R-:W-:Y:S02]  /*5040*/  IMAD R93, R0, -0x10, R87.reuse ;  /* 0xfffffff0005d7824 */ /* 0x100fe400078e0257 */
[----:B------:R-:W-:Y:S01]  /*5050*/  IMAD R91, R88, -0x10, R87 ;  /* 0xfffffff0585b7824 */ /* 0x000fe200078e0257 */
[----:B------:R-:W1:Y:S02]  /*5060*/  LDCU.64 UR38, c[0x0][0x890] ;  /* 0x00011200ff2677ac */ /* 0x000e640008000a00 */
[----:B------:R-:W1:Y:S01]  /*5070*/  LDC R27, c[0x0][0xb30] ;  /* 0x0002cc00ff1b7b82 */ /* 0x000e620000000800 */
[----:B------:R-:W1:Y:S01]  /*5080*/  LDCU.64 UR46, c[0x0][0xa90] ;  /* 0x00015200ff2e77ac */ /* 0x000e620008000a00 */
[----:B------:R-:W-:Y:S01]  /*5090*/  UMOV UR52, URZ ;  /* 0x000000ff00347c82 */ /* 0x000fe20008000000 */
[----:B------:R-:W-:-:S05]  /*50a0*/  UMOV UR56, URZ ;  /* 0x000000ff00387c82 */ /* 0x000fca0008000000 */
[----:B------:R-:W1:Y:S08]  /*50b0*/  LDC.64 R72, c[0x0][0xb10] ;  /* 0x0002c400ff487b82 */ /* 0x000e700000000a00 */
[----:B------:R-:W1:Y:S08]  /*50c0*/  LDC.64 R24, c[0x0][0xb18] ;  /* 0x0002c600ff187b82 */ /* 0x000e700000000a00 */
[----:B------:R-:W1:Y:S08]  /*50d0*/  LDC.64 R22, c[0x0][0xb28] ;  /* 0x0002ca00ff167b82 */ /* 0x000e700000000a00 */
[----:B------:R-:W1:Y:S01]  /*50e0*/  LDC.64 R70, c[0x0][0x8b0] ;  /* 0x00022c00ff467b82 */ /* 0x000e620000000a00 */
[C---:B---3--:R-:W-:Y:S01]  /*50f0*/  VIADD R5, R4.reuse, 0x40 ;  /* 0x0000004004057836 */ /* 0x048fe20000000000 */
[----:B------:R-:W-:-:S04]  /*5100*/  LOP3.LUT R4, R4, 0xffff, RZ, 0xc0, !PT ;  /* 0x0000ffff04047812 */ /* 0x000fc800078ec0ff */
[----:B------:R-:W-:Y:S02]  /*5110*/  LOP3.LUT R5, R5, 0xffff, RZ, 0xc0, !PT ;  /* 0x0000ffff05057812 */ /* 0x000fe400078ec0ff */
[----:B------:R-:W3:Y:S03]  /*5120*/  LDC.64 R68, c[0x0][0x8a8] ;  /* 0x00022a00ff447b82 */ /* 0x000ee60000000a00 */
[----:B------:R1:W-:Y:S05]  /*5130*/  STL.64 [R1], R4 ;  /* 0x0000000401007387 */ /* 0x0003ea0000100a00 */
[----:B------:R-:W1:Y:S08]  /*5140*/  LDC.64 R76, c[0x0][0xa80] ;  /* 0x0002a000ff4c7b82 */ /* 0x000e700000000a00 */
[----:B------:R-:W1:Y:S08]  /*5150*/  LDC.64 R74, c[0x0][0xa88] ;  /* 0x0002a200ff4a7b82 */ /* 0x000e700000000a00 */
[----:B--2-4-:R-:W1:Y:S02]  /*5160*/  LDC R82, c[0x0][0x374] ;  /* 0x0000dd00ff527b82 */ /* 0x014e640000000800 */
.L_x_122:
[----:B--2---:R-:W-:Y:S04]  /*5170*/  SHF.L.U32 R3, R84, 0x1f, RZ ;  /* 0x0000001f54037819 */ /* 0x004fe800000006ff */
[----:B------:R-:W2:Y:S02]  /*5180*/  SYNCS.PHASECHK.TRANS64.TRYWAIT P0, [UR50+0xd0], R3 ;  /* 0x0000d003ff0075a7 */ /* 0x000ea40008001132 */
[----:B--23--:R-:W-:Y:S05]  /*5190*/  @!P0 BRA `(.L_x_79) ;  /* 0x0000003c00a88947 */ /* 0x00cfea0003800000 */
.L_x_176:
[----:B------:R-:W4:Y:S01]  /*51a0*/  LDC.64 R12, c[0x0][0xb10] ;  /* 0x0002c400ff0c7b82 */ /* 0x000f220000000a00 */
[----:B------:R-:W3:Y:S01]  /*51b0*/  LDS.128 R36, [UR50+0x110] ;  /* 0x00011032ff247984 */ /* 0x000ee20008000c00 */
[----:B------:R-:W-:Y:S01]  /*51c0*/  UIADD3 UR4, UPT, UPT, UR50, 0xd8, URZ ;  /* 0x000000d832047890 */ /* 0x000fe2000fffe0ff */
[----:B--2---:R-:W-:Y:S01]  /*51d0*/  IMAD R0, R30, 0x4, R1 ;  /* 0x000000041e007824 */ /* 0x004fe200078e0201 */
[----:B-1----:R-:W-:Y:S04]  /*51e0*/  ISETP.NE.AND P1, PT, R27, 0x1, PT ;  /* 0x000000011b00780c */ /* 0x002fe80003f25270 */
[----:B------:R-:W1:Y:S01]  /*51f0*/  LDC.64 R10, c[0x0][0xb18] ;  /* 0x0002c600ff0a7b82 */ /* 0x000e620000000a00 */
[----:B------:R-:W-:Y:S01]  /*5200*/  UPRMT UR4, URZ, 0x654, UR4 ;  /* 0x00000654ff047896 */ /* 0x000fe20008000004 */
[----:B------:R-:W-:Y:S01]  /*5210*/  ISETP.GE.AND P0, PT, R26, 0x1, PT ;  /* 0x000000011a00780c */ /* 0x000fe20003f06270 */
[----:B------:R-:W-:Y:S01]  /*5220*/  @!PT LDS RZ, [RZ] ;  /* 0x00000000fffff984 */ /* 0x000fe20000000800 */
[----:B------:R-:W-:Y:S01]  /*5230*/  @!PT LDS RZ, [RZ] ;  /* 0x00000000fffff984 */ /* 0x000fe20000000800 */
[----:B------:R-:W-:Y:S01]  /*5240*/  @!PT LDS RZ, [RZ] ;  /* 0x00000000fffff984 */ /* 0x000fe20000000800 */
[----:B------:R-:W-:Y:S01]  /*5250*/  @!PT LDS RZ, [RZ] ;  /* 0x00000000fffff984 */ /* 0x000fe20000000800 */
[----:B------:R2:W-:Y:S06]  /*5260*/  MEMBAR.ALL.CTA ;  /* 0x0000000000007992 */ /* 0x0005ec0000008000 */
[----:B--2---:R-:W2:Y:S01]  /*5270*/  FENCE.VIEW.ASYNC.S ;  /* 0x00000000000073c6 */ /* 0x004ea20000000000 */
[----:B------:R-:W1:Y:S08]  /*5280*/  @!P1 LDC R14, c[0x0][0xb20] ;  /* 0x0002c800ff0e9b82 */ /* 0x000e700000000800 */
[----:B------:R-:W1:Y:S01]  /*5290*/  @!P1 LDC R9, c[0x0][0xb0c] ;  /* 0x0002c300ff099b82 */ /* 0x000e620000000800 */
[----:B--2---:R-:W-:Y:S01]  /*52a0*/  SYNCS.ARRIVE.TRANS64.RED.A1T0 RZ, [UR4], RZ ;  /* 0x000000ffffff79a7 */ /* 0x004fe20008100404 */
[----:B------:R2:W5:Y:S01]  /*52b0*/  LDL R17, [R0] ;  /* 0x0000000000117983 */ /* 0x0005620000100800 */
[----:B---3--:R-:W-:Y:S04]  /*52c0*/  LOP3.LUT P4, RZ, R38, 0x1, RZ, 0xc0, !PT ;  /* 0x0000000126ff7812 */ /* 0x008fe8000788c0ff */
[----:B------:R-:W-:Y:S09]  /*52d0*/  P2R R92, PR, RZ, 0x10 ;  /* 0x00000010ff5c7803 */ /* 0x000ff20000000000 */
[----:B------:R-:W-:Y:S02]  /*52e0*/  @P4 MOV R31, R36 ;  /* 0x00000024001f4202 */ /* 0x000fe40000000f00 */
[----:B------:R-:W-:Y:S01]  /*52f0*/  @P4 LOP3.LUT R29, R37, 0xffff, RZ, 0xc0, !PT ;  /* 0x0000ffff251d4812 */ /* 0x000fe200078ec0ff */
[----:B--2-4-:R-:W-:Y:S06]  /*5300*/  @!P0 BRA `(.L_x_80) ;  /* 0x0000000000a48947 */ /* 0x014fec0003800000 */
[----:B------:R-:W-:Y:S01]  /*5310*/  IMAD.HI.U32 R21, R82, R25, RZ ;  /* 0x0000001952157227 */ /* 0x000fe200078e00ff */
[----:B------:R-:W-:Y:S02]  /*5320*/  ISETP.NE.AND P0, PT, R24, 0x1, PT ;  /* 0x000000011800780c */ /* 0x000fe40003f05270 */
[----:B------:R-:W-:Y:S01]  /*5330*/  ISETP.NE.AND P2, PT, R26, 0x1, PT ;  /* 0x000000011a00780c */ /* 0x000fe20003f45270 */
[----:B------:R-:W-:Y:S01]  /*5340*/  IMAD.HI.U32 R18, R83, R72, RZ ;  /* 0x0000004853127227 */ /* 0x000fe200078e00ff */
[----:B------:R-:W-:Y:S02]  /*5350*/  SHF.R.U32.HI R21, RZ, R80, R21 ;  /* 0x00000050ff157219 */ /* 0x000fe40000011615 */
[----:B------:R-:W-:Y:S01]  /*5360*/  ISETP.NE.AND P3, PT, R28, 0x1, PT ;  /* 0x000000011c00780c */ /* 0x000fe20003f65270 */
[----:B------:R-:W-:Y:S01]  /*5370*/  IMAD.HI.U32 R34, R31, R72, RZ ;  /* 0x000000481f227227 */ /* 0x000fe200078e00ff */
[----:B------:R-:W-:Y:S02]  /*5380*/  SHF.R.U32.HI R18, RZ, R73, R18 ;  /* 0x00000049ff127219 */ /* 0x000fe40000011612 */
[----:B------:R-:W-:Y:S01]  /*5390*/  SEL R3, R82, R21, !P0 ;  /* 0x0000001552037207 */ /* 0x000fe20004000000 */
[----:B------:R-:W-:Y:S01]  /*53a0*/  IMAD.HI.U32 R21, R29, R25, RZ ;  /* 0x000000191d157227 */ /* 0x000fe200078e00ff */
[----:B------:R-:W-:Y:S02]  /*53b0*/  SEL R7, R83, R18, !P3 ;  /* 0x0000001253077207 */ /* 0x000fe40005800000 */
[----:B------:R-:W-:Y:S01]  /*53c0*/  SHF.R.U32.HI R34, RZ, R73, R34 ;  /* 0x00000049ff227219 */ /* 0x000fe20000011622 */
[-C--:B------:R-:W-:Y:S04]  /*53d0*/  IMAD.HI.U32 R18, R3, R22.reuse, RZ ;  /* 0x0000001603127227 */ /* 0x080fe800078e00ff */
[----:B------:R-:W-:Y:S01]  /*53e0*/  IMAD.HI.U32 R20, R7, R22, RZ ;  /* 0x0000001607147227 */ /* 0x000fe200078e00ff */
[-C--:B------:R-:W-:Y:S02]  /*53f0*/  @P2 SHF.R.U32.HI R3, RZ, R23.reuse, R18 ;  /* 0x00000017ff032219 */ /* 0x080fe40000011612 */
[----:B------:R-:W-:Y:S02]  /*5400*/  SHF.R.U32.HI R18, RZ, R80, R21 ;  /* 0x00000050ff127219 */ /* 0x000fe40000011615 */
[----:B------:R-:W-:Y:S01]  /*5410*/  @P2 SHF.R.U32.HI R7, RZ, R23, R20 ;  /* 0x00000017ff072219 */ /* 0x000fe20000011614 */
[C---:B------:R-:W-:Y:S01]  /*5420*/  IMAD R2, R26.reuse, R3, RZ ;  /* 0x000000031a027224 */ /* 0x040fe200078e02ff */
[----:B------:R-:W-:Y:S02]  /*5430*/  SEL R5, R29, R18, !P0 ;  /* 0x000000121d057207 */ /* 0x000fe40004000000 */
[----:B------:R-:W-:Y:S01]  /*5440*/  SEL R3, R31, R34, !P3 ;  /* 0x000000221f037207 */ /* 0x000fe20005800000 */
[----:B------:R-:W-:Y:S01]  /*5450*/  IMAD R4, R26, R7, RZ ;  /* 0x000000071a047224 */ /* 0x000fe200078e02ff */
[C---:B------:R-:W-:Y:S01]  /*5460*/  ISETP.GE.AND P0, PT, R5.reuse, R2, PT ;  /* 0x000000020500720c */ /* 0x040fe20003f06270 */
[----:B------:R-:W-:Y:S03]  /*5470*/  IMAD.HI.U32 R6, R5, R22, RZ ;  /* 0x0000001605067227 */ /* 0x000fe600078e00ff */
[----:B------:R-:W-:Y:S01]  /*5480*/  ISETP.GE.OR P0, PT, R3, R4, P0 ;  /* 0x000000040300720c */ /* 0x000fe20000706670 */
[----:B------:R-:W-:Y:S01]  /*5490*/  IMAD.MOV R4, RZ, RZ, -R3 ;  /* 0x000000ffff047224 */ /* 0x000fe200078e0a03 */
[-C--:B------:R-:W-:Y:S03]  /*54a0*/  SHF.R.U32.HI R6, RZ, R23.reuse, R6 ;  /* 0x00000017ff067219 */ /* 0x080fe60000011606 */
[----:B------:R-:W-:Y:S01]  /*54b0*/  IMAD R31, R28, R4, R31 ;  /* 0x000000041c1f7224 */ /* 0x000fe200078e021f */
[----:B------:R-:W-:Y:S05]  /*54c0*/  SEL R15, R5, R6, !P2 ;  /* 0x00000006050f7207 */ /* 0x000fea0005000000 */
[----:B------:R-:W-:Y:S02]  /*54d0*/  IMAD.MOV R6, RZ, RZ, -R15 ;  /* 0x000000ffff067224 */ /* 0x000fe400078e0a0f */
[C---:B------:R-:W-:Y:S04]  /*54e0*/  @!P0 IMAD.HI.U32 R2, R3.reuse, R22, RZ ;  /* 0x0000001603028227 */ /* 0x040fe800078e00ff */
[----:B------:R-:W-:Y:S01]  /*54f0*/  IMAD R6, R26, R6, R5 ;  /* 0x000000061a067224 */ /* 0x000fe200078e0205 */
[----:B------:R-:W-:Y:S04]  /*5500*/  @!P0 SHF.R.U32.HI R2, RZ, R23, R2 ;  /* 0x00000017ff028219 */ /* 0x000fe80000011602 */
[----:B------:R-:W-:Y:S02]  /*5510*/  @!P0 SEL R0, R3, R2, !P2 ;  /* 0x0000000203008207 */ /* 0x000fe40005000000 */
[----:B------:R-:W-:Y:S02]  /*5520*/  IADD3 R2, PT, PT, -R5, RZ, RZ ;  /* 0x000000ff05027210 */ /* 0x000fe40007ffe1ff */
[----:B------:R-:W-:Y:S01]  /*5530*/  @!P0 IADD3 R8, PT, PT, R15, -R0, RZ ;  /* 0x800000000f088210 */ /* 0x000fe20007ffe0ff */
[----:B------:R-:W-:Y:S02]  /*5540*/  @!P0 IMAD R0, R7, R6, R0 ;  /* 0x0000000607008224 */ /* 0x000fe400078e0200 */
[----:B------:R-:W-:Y:S02]  /*5550*/  IMAD R29, R24, R2, R29 ;  /* 0x00000002181d7224 */ /* 0x000fe400078e021d */
[----:B------:R-:W-:Y:S02]  /*5560*/  @!P0 IMAD R5, R8, R26, R3 ;  /* 0x0000001a08058224 */ /* 0x000fe400078e0203 */
[----:B------:R-:W-:Y:S04]  /*5570*/  @!P0 IMAD.MOV.U32 R3, RZ, RZ, R0 ;  /* 0x000000ffff038224 */ /* 0x000fe800078e0000 */
[----:B------:R-:W-:Y:S02]  /*5580*/  IMAD R31, R3, R28, R31 ;  /* 0x0000001c031f7224 */ /* 0x000fe400078e021f */
[----:B------:R-:W-:Y:S07]  /*5590*/  IMAD R29, R5, R24, R29 ;  /* 0x00000018051d7224 */ /* 0x000fee00078e021d */
.L_x_80:
[----:B-1----:R-:W-:Y:S01]  /*55a0*/  @!P1 ISETP.NE.AND P0, PT, R10, 0x1, PT ;  /* 0x000000010a00980c */ /* 0x002fe20003f05270 */
[----:B------:R-:W-:Y:S01]  /*55b0*/  @!P1 IMAD.HI.U32 R3, R29, R11, RZ ;  /* 0x0000000b1d039227 */ /* 0x000fe200078e00ff */
[----:B------:R-:W-:Y:S01]  /*55c0*/  R2UR UR41, R16 ;  /* 0x00000000102972ca */ /* 0x000fe200000e0000 */
[----:B------:R-:W-:Y:S01]  /*55d0*/  BSSY.RECONVERGENT B6, `(.L_x_81) ;  /* 0x000002f000067945 */ /* 0x000fe20003800200 */
[----:B------:R-:W-:Y:S01]  /*55e0*/  @!P1 ISETP.NE.AND P2, PT, R9, 0x1, PT ;  /* 0x000000010900980c */ /* 0x000fe20003f45270 */
[----:B------:R-:W-:Y:S01]  /*55f0*/  @!P1 IMAD.HI.U32 R0, R31, R12, RZ ;  /* 0x0000000c1f009227 */ /* 0x000fe200078e00ff */
[----:B------:R-:W-:Y:S02]  /*5600*/  @!P1 SHF.R.U32.HI R2, RZ, R14, R3 ;  /* 0x0000000eff029219 */ /* 0x000fe40000011603 */
[----:B------:R-:W-:Y:S02]  /*5610*/  @P4 SHF.R.U32.HI R36, RZ, 0x10, R37 ;  /* 0x00000010ff244819 */ /* 0x000fe40000011625 */
[----:B------:R-:W-:Y:S02]  /*5620*/  @!P1 SEL R2, R29, R2, !P0 ;  /* 0x000000021d029207 */ /* 0x000fe40004000000 */
[----:B------:R-:W-:Y:S02]  /*5630*/  @!P1 SHF.R.U32.HI R0, RZ, R13, R0 ;  /* 0x0000000dff009219 */ /* 0x000fe40000011600 */
[----:B------:R-:W-:Y:S01]  /*5640*/  LOP3.LUT P0, RZ, R81, 0x1b0, RZ, 0xc0, !PT ;  /* 0x000001b051ff7812 */ /* 0x000fe2000780c0ff */
[----:B------:R-:W-:Y:S01]  /*5650*/  USHF.L.U32 UR41, UR41, 0x6, URZ ;  /* 0x0000000629297899 */ /* 0x000fe200080006ff */
[----:B------:R-:W-:Y:S02]  /*5660*/  @!P1 SEL R3, R31, R0, !P2 ;  /* 0x000000001f039207 */ /* 0x000fe40005000000 */
[----:B------:R-:W-:Y:S03]  /*5670*/  @P4 R2UR UR51, R36 ;  /* 0x00000000243342ca */ /* 0x000fe600000e0000 */
[----:B------:R-:W-:Y:S02]  /*5680*/  @!P1 IMAD.IADD R0, R2, 0x1, -R3 ;  /* 0x0000000102009824 */ /* 0x000fe400078e0a03 */
[----:B------:R-:W-:Y:S02]  /*5690*/  @!P1 IMAD.IADD R2, R3, 0x1, -R2 ;  /* 0x0000000103029824 */ /* 0x000fe400078e0a02 */
[----:B------:R-:W-:Y:S02]  /*56a0*/  @!P1 IMAD R31, R0, R9, R31 ;  /* 0x00000009001f9224 */ /* 0x000fe400078e021f */
[----:B------:R-:W-:Y:S01]  /*56b0*/  @!P1 IMAD R29, R2, R10, R29 ;  /* 0x0000000a021d9224 */ /* 0x000fe200078e021d */
[----:B------:R-:W-:Y:S06]  /*56c0*/  @!P0 BRA `(.L_x_82) ;  /* 0x00000000007c8947 */ /* 0x000fec0003800000 */
[----:B------:R-:W1:Y:S01]  /*56d0*/  LDCU.64 UR8, c[0x4][0x80] ;  /* 0x01001000ff0877ac */ /* 0x000e620008000a00 */
[----:B------:R-:W-:Y:S01]  /*56e0*/  MOV R2, 0x0 ;  /* 0x0000000000027802 */ /* 0x000fe20000000f00 */
[----:B------:R-:W-:Y:S02]  /*56f0*/  HFMA2 R12, -RZ, RZ, 0, 5.9604644775390625e-08 ;  /* 0x00000001ff0c7431 */ /* 0x000fe400000001ff */
[----:B------:R-:W-:Y:S01]  /*5700*/  IMAD.MOV.U32 R8, RZ, RZ, 0x70 ;  /* 0x00000070ff087424 */ /* 0x000fe200078e00ff */
[----:B------:R2:W3:Y:S01]  /*5710*/  LDC.64 R14, c[0x4][R2] ;  /* 0x01000000020e7b82 */ /* 0x0004e20000000a00 */
[----:B------:R-:W4:Y:S01]  /*5720*/  LDCU.64 UR6, c[0x4][0x88] ;  /* 0x01001100ff0677ac */ /* 0x000f220008000a00 */
[----:B------:R-:W-:Y:S01]  /*5730*/  IMAD.MOV.U32 R13, RZ, RZ, RZ ;  /* 0x000000ffff0d7224 */ /* 0x000fe200078e00ff */
[----:B------:R-:W2:Y:S01]  /*5740*/  LDCU.64 UR4, c[0x4][0x8] ;  /* 0x01000100ff0477ac */ /* 0x000ea20008000a00 */
[----:B-1----:R-:W-:Y:S01]  /*5750*/  MOV R5, UR9 ;  /* 0x0000000900057c02 */ /* 0x002fe20008000f00 */
[----:B------:R-:W-:Y:S01]  /*5760*/  IMAD.U32 R4, RZ, RZ, UR8 ;  /* 0x00000008ff047e24 */ /* 0x000fe2000f8e00ff */
[----:B----4-:R-:W-:Y:S01]  /*5770*/  MOV R7, UR7 ;  /* 0x0000000700077c02 */ /* 0x010fe20008000f00 */
[----:B------:R-:W-:Y:S01]  /*5780*/  IMAD.U32 R6, RZ, RZ, UR6 ;  /* 0x00000006ff067e24 */ /* 0x000fe2000f8e00ff */
[----:B--2---:R-:W-:Y:S01]  /*5790*/  MOV R11, UR5 ;  /* 0x00000005000b7c02 */ /* 0x004fe20008000f00 */
[----:B------:R-:W-:Y:S02]  /*57a0*/  IMAD.U32 R10, RZ, RZ, UR4 ;  /* 0x00000004ff0a7e24 */ /* 0x000fe4000f8e00ff */
[----:B------:R-:W-:Y:S07]  /*57b0*/  LEPC R20, `(.L_x_83) ;  /* 0x000000001014794e */ /* 0x000fee0000000000 */
[----:B---3-5:R-:W-:Y:S05]  /*57c0*/  CALL.ABS.NOINC R14 ;  /* 0x000000000e007343 */ /* 0x028fea0003c00000 */
.L_x_83:
[----:B------:R-:W1:Y:S01]  /*57d0*/  LDCU.64 UR8, c[0x4][0x80] ;  /* 0x01001000ff0877ac */ /* 0x000e620008000a00 */
[----:B------:R-:W2:Y:S01]  /*57e0*/  LDC.64 R2, c[0x4][R2] ;  /* 0x0100000002027b82 */ /* 0x000ea20000000a00 */
[----:B------:R-:W-:Y:S02]  /*57f0*/  HFMA2 R12, -RZ, RZ, 0, 5.9604644775390625e-08 ;  /* 0x00000001ff0c7431 */ /* 0x000fe400000001ff */
[----:B------:R-:W-:Y:S02]  /*5800*/  IMAD.MOV.U32 R8, RZ, RZ, 0x70 ;  /* 0x00000070ff087424 */ /* 0x000fe400078e00ff */
[----:B------:R-:W-:Y:S01]  /*5810*/  IMAD.MOV.U32 R13, RZ, RZ, RZ ;  /* 0x000000ffff0d7224 */ /* 0x000fe200078e00ff */
[----:B------:R-:W3:Y:S01]  /*5820*/  LDCU.64 UR6, c[0x4][0x88] ;  /* 0x01001100ff0677ac */ /* 0x000ee20008000a00 */
[----:B------:R-:W4:Y:S01]  /*5830*/  LDCU.64 UR4, c[0x4][0x8] ;  /* 0x01000100ff0477ac */ /* 0x000f220008000a00 */
[----:B-1----:R-:W-:Y:S02]  /*5840*/  MOV R4, UR8 ;  /* 0x0000000800047c02 */ /* 0x002fe40008000f00 */
[----:B------:R-:W-:Y:S02]  /*5850*/  MOV R5, UR9 ;  /* 0x0000000900057c02 */ /* 0x000fe40008000f00 */
[----:B---3--:R-:W-:Y:S01]  /*5860*/  MOV R7, UR7 ;  /* 0x0000000700077c02 */ /* 0x008fe20008000f00 */
[----:B------:R-:W-:Y:S01]  /*5870*/  IMAD.U32 R6, RZ, RZ, UR6 ;  /* 0x00000006ff067e24 */ /* 0x000fe2000f8e00ff */
[----:B----4-:R-:W-:Y:S01]  /*5880*/  MOV R11, UR5 ;  /* 0x00000005000b7c02 */ /* 0x010fe20008000f00 */
[----:B------:R-:W-:Y:S02]  /*5890*/  IMAD.U32 R10, RZ, RZ, UR4 ;  /* 0x00000004ff0a7e24 */ /* 0x000fe4000f8e00ff */
[----:B------:R-:W-:Y:S07]  /*58a0*/  LEPC R20, `(.L_x_82) ;  /* 0x000000001014794e */ /* 0x000fee0000000000 */
[----:B--2---:R-:W-:Y:S05]  /*58b0*/  CALL.ABS.NOINC R2 ;  /* 0x0000000002007343 */ /* 0x004fea0003c00000 */
.L_x_82:
[----:B------:R-:W-:Y:S05]  /*58c0*/  BSYNC.RECONVERGENT B6 ;  /* 0x0000000000067941 */ /* 0x000fea0003800200 */
.L_x_81:
[----:B------:R-:W-:Y:S01]  /*58d0*/  ISETP.NE.U32.AND P4, PT, R70, RZ, PT ;  /* 0x000000ff4600720c */ /* 0x000fe20003f85070 */
[----:B------:R-:W-:Y:S01]  /*58e0*/  UISETP.NE.AND UP2, UPT, UR53, URZ, UPT ;  /* 0x000000ff3500728c */ /* 0x000fe2000bf45270 */
[----:B------:R-:W-:Y:S01]  /*58f0*/  ISETP.NE.U32.AND P2, PT, RZ, UR36, PT ;  /* 0x00000024ff007c0c */ /* 0x000fe2000bf45070 */
[----:B------:R-:W-:Y:S01]  /*5900*/  UISETP.NE.U32.AND UP1, UPT, UR38, URZ, UPT ;  /* 0x000000ff2600728c */ /* 0x000fe2000bf25070 */
[----:B------:R-:W-:Y:S01]  /*5910*/  ISETP.NE.AND.EX P4, PT, R71, RZ, PT, P4 ;  /* 0x000000ff4700720c */ /* 0x000fe20003f85340 */
[----:B------:R-:W-:Y:S01]  /*5920*/  UPLOP3.LUT UP0, UPT, UPT, UPT, UPT, 0x40, 0x4 ;  /* 0x000000000004789c */ /* 0x000fe20003f0e870 */
[----:B------:R-:W-:Y:S01]  /*5930*/  ISETP.NE.AND.EX P2, PT, RZ, UR37, PT, P2 ;  /* 0x00000025ff007c0c */ /* 0x000fe2000bf45320 */
[----:B------:R-:W-:Y:S01]  /*5940*/  UISETP.NE.AND.EX UP1, UPT, UR39, URZ, UPT, UP1 ;  /* 0x000000ff2700728c */ /* 0x000fe2000bf25310 */
[----:B------:R-:W-:Y:S04]  /*5950*/  PLOP3.LUT P1, PT, PT, PT, UP2, 0x80, 0x8 ;  /* 0x000000000008781c */ /* 0x000fe80003f2f028 */
[----:B------:R-:W-:Y:S06]  /*5960*/  @UP2 UPLOP3.LUT UP0, UPT, UPT, UPT, UP1, 0x80, 0x8 ;  /* 0x000000000008289c */ /* 0x000fec0003f0f010 */
[----:B------:R-:W-:Y:S01]  /*5970*/  PLOP3.LUT P0, PT, PT, PT, UP0, 0x80, 0x8 ;  /* 0x000000000008781c */ /* 0x000fe20003f0f008 */
[----:B------:R-:W-:Y:S01]  /*5980*/  @!UPT UIADD3 URZ, UPT, UPT, URZ, URZ, URZ ;  /* 0x000000fffffff290 */ /* 0x000fe2000fffe0ff */
[----:B------:R-:W-:Y:S11]  /*5990*/  BRA.U !UP1, `(.L_x_84) ;  /* 0x0000000109387547 */ /* 0x000ff6000b800000 */
[----:B------:R-:W-:Y:S01]  /*59a0*/  UISETP.NE.U32.AND UP0, UPT, UR36, URZ, UPT ;  /* 0x000000ff2400728c */ /* 0x000fe2000bf05070 */
[----:B------:R-:W-:Y:S02]  /*59b0*/  HFMA2 R0, -RZ, RZ, 0, 5.9604644775390625e-08 ;  /* 0x00000001ff007431 */ /* 0x000fe400000001ff */
[----:B------:R-:W-:Y:S01]  /*59c0*/  IMAD.MOV.U32 R79, RZ, RZ, 0x1 ;  /* 0x00000001ff4f7424 */ /* 0x000fe200078e00ff */
[----:B------:R-:W-:Y:S06]  /*59d0*/  UISETP.NE.AND.EX UP0, UPT, UR37, URZ, UPT, UP0 ;  /* 0x000000ff2500728c */ /* 0x000fec000bf05300 */
[----:B------:R-:W-:Y:S05]  /*59e0*/  PLOP3.LUT P3, PT, PT, PT, UP0, 0x80, 0x8 ;  /* 0x000000000008781c */ /* 0x000fea0003f6f008 */
[----:B------:R-:W1:Y:S01]  /*59f0*/  @UP0 LDCU.64 UR6, c[0x0][0x888] ;  /* 0x00011100ff0607ac */ /* 0x000e620008000a00 */
[----:B------:R-:W-:Y:S07]  /*5a00*/  @UP0 UIMAD UR4, UR57, UR38, URZ ;  /* 0x00000026390402a4 */ /* 0x000fee000f8e02ff */
[----:B------:R-:W-:Y:S01]  /*5a10*/  @!P3 PRMT R79, R0, 0x7610, R79 ;  /* 0x00007610004fb816 */ /* 0x000fe2000000004f */
[----:B-1----:R-:W-:Y:S03]  /*5a20*/  @UP0 UIMAD.WIDE UR6, UR4, 0x4, UR6 ;  /* 0x00000004040608a5 */ /* 0x002fe6000f8e0206 */
[----:B------:R-:W1:Y:S03]  /*5a30*/  @!UP0 LDCU UR4, c[0x0][0x880] ;  /* 0x00011000ff0487ac */ /* 0x000e660008000800 */
[----:B------:R-:W-:Y:S01]  /*5a40*/  IMAD.U32 R2, RZ, RZ, UR6 ;  /* 0x00000006ff027e24 */ /* 0x000fe2000f8e00ff */
[----:B------:R-:W-:Y:S05]  /*5a50*/  MOV R3, UR7 ;  /* 0x0000000700037c02 */ /* 0x000fea0008000f00 */
[----:B-----5:R2:W5:Y:S02]  /*5a60*/  @P3 LDG.E R35, desc[UR48][R2.64] ;  /* 0x0000003002233981 */ /* 0x020564000c1e1900 */
[----:B-12---:R-:W-:Y:S02]  /*5a70*/  @!P3 IMAD.U32 R35, RZ, RZ, UR4 ;  /* 0x00000004ff23be24 */ /* 0x006fe4000f8e00ff */
.L_x_84:
[----:B------:R-:W-:Y:S05]  /*5a80*/  @!P4 BRA `(.L_x_85) ;  /* 0x000000000020c947 */ /* 0x000fea0003800000 */
[----:B------:R-:W-:Y:S04]  /*5a90*/  ISETP.NE.U32.AND P3, PT, R68, RZ, PT ;  /* 0x000000ff4400720c */ /* 0x000fe80003f65070 */
[----:B------:R-:W-:Y:S11]  /*5aa0*/  ISETP.NE.AND.EX P3, PT, R69, RZ, PT, P3 ;  /* 0x000000ff4500720c */ /* 0x000ff60003f65330 */
[----:B------:R-:W-:Y:S02]  /*5ab0*/  @!UPT UIADD3 URZ, UPT, UPT, URZ, URZ, URZ ;  /* 0x000000fffffff290 */ /* 0x000fe4000fffe0ff */
[----:B------:R-:W1:Y:S01]  /*5ac0*/  @P3 LDC.64 R2, c[0x0][0x8a8] ;  /* 0x00022a00ff023b82 */ /* 0x000e620000000a00 */
[----:B------:R-:W-:Y:S04]  /*5ad0*/  @P3 IMAD R0, R70, UR57, RZ ;  /* 0x0000003946003c24 */ /* 0x000fe8000f8e02ff */
[----:B-1----:R-:W-:Y:S05]  /*5ae0*/  @P3 IMAD.WIDE R2, R0, 0x4, R2 ;  /* 0x0000000400023825 */ /* 0x002fea00078e0202 */
[----:B-----5:R1:W5:Y:S02]  /*5af0*/  @P3 LDG.E R33, desc[UR48][R2.64] ;  /* 0x0000003002213981 */ /* 0x020364000c1e1900 */
[----:B-1----:R-:W2:Y:S02]  /*5b00*/  @!P3 LDC R33, c[0x0][0x8a0] ;  /* 0x00022800ff21bb82 */ /* 0x002ea40000000800 */
.L_x_85:
[----:B-----5:R-:W-:Y:S01]  /*5b10*/  FSETP.NEU.AND P3, PT, R35, RZ, PT ;  /* 0x000000ff2300720b */ /* 0x020fe20003f6d000 */
[----:B------:R-:W-:Y:S01]  /*5b20*/  IMAD.SHL.U32 R96, R19, 0x80, RZ ;  /* 0x0000008013607824 */ /* 0x000fe200078e00ff */
[----:B------:R-:W-:Y:S01]  /*5b30*/  SEL R5, RZ, 0xffffffff, P2 ;  /* 0xffffffffff057807 */ /* 0x000fe20001000000 */
[----:B------:R-:W-:Y:S01]  /*5b40*/  BSSY B1, `(.L_x_86) ;  /* 0x0000044000017945 */ /* 0x000fe20003800000 */
[----:B------:R-:W-:Y:S01]  /*5b50*/  @P1 LOP3.LUT P2, RZ, R79, 0xff, RZ, 0xc0, !PT ;  /* 0x000000ff4fff1812 */ /* 0x000fe2000784c0ff */
[----:B------:R-:W-:Y:S01]  /*5b60*/  IMAD.HI.U32 R7, R96, R77, RZ ;  /* 0x0000004d60077227 */ /* 0x000fe200078e00ff */
[----:B------:R-:W-:Y:S02]  /*5b70*/  @P1 SEL R0, RZ, 0xffffffff, P3 ;  /* 0xffffffffff001807 */ /* 0x000fe40001800000 */
[----:B------:R-:W-:Y:S01]  /*5b80*/  LOP3.LUT R86, R86, 0x1, RZ, 0x3c, !PT ;  /* 0x0000000156567812 */ /* 0x000fe200078e3cff */
[----:B------:R-:W-:Y:S01]  /*5b90*/  IMAD.MOV.U32 R101, RZ, RZ, 0x1 ;  /* 0x00000001ff657424 */ /* 0x000fe200078e00ff */
[----:B------:R-:W-:Y:S01]  /*5ba0*/  @P0 SEL R0, R5, R0, !P2 ;  /* 0x0000000005000207 */ /* 0x000fe20005000000 */
[----:B------:R-:W-:Y:S01]  /*5bb0*/  IMAD.IADD R34, R32, 0x1, R17 ;  /* 0x0000000120227824 */ /* 0x000fe200078e0211 */
[----:B------:R-:W-:Y:S01]  /*5bc0*/  LEA R100, R30, UR50, 0x3 ;  /* 0x000000321e647c11 */ /* 0x000fe2000f8e18ff */
[----:B------:R-:W-:Y:S01]  /*5bd0*/  IMAD R99, R88, -0x10, R93 ;  /* 0xfffffff058637824 */ /* 0x000fe200078e025d */
[----:B------:R-:W-:Y:S01]  /*5be0*/  @P1 LOP3.LUT R0, R0, 0x1, RZ, 0xc0, !PT ;  /* 0x0000000100001812 */ /* 0x000fe200078ec0ff */
[----:B------:R-:W-:Y:S01]  /*5bf0*/  IMAD.MOV.U32 R102, RZ, RZ, RZ ;  /* 0x000000ffff667224 */ /* 0x000fe200078e00ff */
[----:B------:R-:W-:Y:S02]  /*5c00*/  SHF.L.U32 R3, R85, 0x1f, RZ ;  /* 0x0000001f55037819 */ /* 0x000fe400000006ff */
[----:B------:R-:W-:Y:S02]  /*5c10*/  CS2R R54, SRZ ;  /* 0x0000000000367805 */ /* 0x000fe4000001ff00 */
[----:B------:R-:W-:Y:S02]  /*5c20*/  ISETP.NE.U32.OR P5, PT, R0, 0x1, !P1 ;  /* 0x000000010000780c */ /* 0x000fe40004fa5470 */
[----:B------:R-:W-:Y:S02]  /*5c30*/  CS2R R52, SRZ ;  /* 0x0000000000347805 */ /* 0x000fe4000001ff00 */
[----:B------:R-:W-:Y:S02]  /*5c40*/  ISETP.NE.AND P2, PT, R76, 0x1, PT ;  /* 0x000000014c00780c */ /* 0x000fe40003f45270 */
[----:B------:R-:W-:Y:S02]  /*5c50*/  CS2R R58, SRZ ;  /* 0x00000000003a7805 */ /* 0x000fe4000001ff00 */
[----:B------:R-:W-:Y:S02]  /*5c60*/  SHF.R.U32.HI R7, RZ, R74, R7 ;  /* 0x0000004aff077219 */ /* 0x000fe40000011607 */
[----:B------:R-:W-:Y:S02]  /*5c70*/  CS2R R56, SRZ ;  /* 0x0000000000387805 */ /* 0x000fe4000001ff00 */
[----:B------:R-:W-:Y:S02]  /*5c80*/  SEL R0, RZ, 0xffffffff, P3 ;  /* 0xffffffffff007807 */ /* 0x000fe40001800000 */
[----:B------:R-:W-:Y:S02]  /*5c90*/  CS2R R62, SRZ ;  /* 0x00000000003e7805 */ /* 0x000fe4000001ff00 */
[----:B------:R-:W-:Y:S02]  /*5ca0*/  SEL R94, R96, R7, !P2 ;  /* 0x00000007605e7207 */ /* 0x000fe40005000000 */
[----:B------:R-:W-:Y:S02]  /*5cb0*/  CS2R R60, SRZ ;  /* 0x00000000003c7805 */ /* 0x000fe4000001ff00 */
[----:B------:R-:W-:Y:S02]  /*5cc0*/  PLOP3.LUT P2, PT, PT, PT, UP1, 0x80, 0x8 ;  /* 0x000000000008781c */ /* 0x000fe40003f4f018 */
[----:B------:R-:W-:Y:S02]  /*5cd0*/  CS2R R66, SRZ ;  /* 0x0000000000427805 */ /* 0x000fe4000001ff00 */
[----:B------:R-:W-:Y:S01]  /*5ce0*/  LOP3.LUT P3, R97, R79, 0xff, RZ, 0xc0, !PT ;  /* 0x000000ff4f617812 */ /* 0x000fe2000786c0ff */
[----:B------:R-:W-:Y:S01]  /*5cf0*/  IMAD.HI.U32 R95, R94, UR46, RZ ;  /* 0x0000002e5e5f7c27 */ /* 0x000fe2000f8e00ff */
[----:B------:R-:W-:Y:S02]  /*5d00*/  @P5 SHF.L.U32 R4, R86, 0x1f, RZ ;  /* 0x0000001f56045819 */ /* 0x000fe400000006ff */
[----:B------:R-:W-:Y:S02]  /*5d10*/  ISETP.NE.AND P4, PT, R75, 0x1, PT ;  /* 0x000000014b00780c */ /* 0x000fe40003f85270 */
[----:B------:R-:W-:Y:S01]  /*5d20*/  CS2R R64, SRZ ;  /* 0x0000000000407805 */ /* 0x000fe2000001ff00 */
[----:B------:R-:W1:Y:S01]  /*5d30*/  @P5 SYNCS.PHASECHK.TRANS64.TRYWAIT P1, [UR50+0x80], R4 ;  /* 0x00008004ff0055a7 */ /* 0x000e620008021132 */
[----:B------:R-:W-:Y:S02]  /*5d40*/  SHF.R.U32.HI R95, RZ, UR47, R95 ;  /* 0x0000002fff5f7c19 */ /* 0x000fe4000801165f */
[----:B------:R-:W-:Y:S02]  /*5d50*/  P2R R98, PR, RZ, 0x20 ;  /* 0x00000020ff627803 */ /* 0x000fe40000000000 */
[----:B------:R-:W-:Y:S01]  /*5d60*/  @P2 SEL R0, R5, R0, !P3 ;  /* 0x0000000005002207 */ /* 0x000fe20005800000 */
[----:B------:R-:W-:Y:S01]  /*5d70*/  IMAD.MOV R5, RZ, RZ, -R94 ;  /* 0x000000ffff057224 */ /* 0x000fe200078e0a5e */
[----:B------:R-:W-:Y:S02]  /*5d80*/  SEL R95, R94, R95, !P4 ;  /* 0x0000005f5e5f7207 */ /* 0x000fe40006000000 */
[----:B------:R-:W-:Y:S01]  /*5d90*/  LOP3.LUT R0, R0, 0x1, RZ, 0xc0, !PT ;  /* 0x0000000100007812 */ /* 0x000fe200078ec0ff */
[----:B------:R-:W-:Y:S02]  /*5da0*/  IMAD R96, R76, R5, R96 ;  /* 0x000000054c607224 */ /* 0x000fe400078e0260 */
[----:B------:R-:W-:Y:S01]  /*5db0*/  IMAD.MOV R2, RZ, RZ, -R95 ;  /* 0x000000ffff027224 */ /* 0x000fe200078e0a5f */
[----:B------:R-:W-:Y:S01]  /*5dc0*/  ISETP.NE.U32.AND P2, PT, R0, 0x1, PT ;  /* 0x000000010000780c */ /* 0x000fe20003f45070 */
[----:B------:R3:W4:Y:S03]  /*5dd0*/  SYNCS.PHASECHK.TRANS64.TRYWAIT P0, [R100+URZ+0xe0], R3 ;  /* 0x0000e003640075a7 */ /* 0x00072600080011ff */
[----:B------:R-:W-:Y:S01]  /*5de0*/  P2R R103, PR, RZ, 0x4 ;  /* 0x00000004ff677803 */ /* 0x000fe20000000000 */
[----:B------:R-:W-:Y:S01]  /*5df0*/  IMAD R94, R75, R2, R94 ;  /* 0x000000024b5e7224 */ /* 0x000fe200078e025e */
[----:B-1----:R-:W-:Y:S01]  /*5e00*/  @P5 SEL R101, RZ, 0x1, !P1 ;  /* 0x00000001ff655807 */ /* 0x002fe20004800000 */
[----:B---3--:R-:W-:Y:S06]  /*5e10*/  @!P5 BRA `(.L_x_87) ;  /* 0x000000000058d947 */ /* 0x008fec0003800000 */
[----:B------:R-:W-:Y:S01]  /*5e20*/  IMAD.MOV.U32 R55, RZ, RZ, RZ ;  /* 0x000000ffff377224 */ /* 0x000fe200078e00ff */
[----:B------:R-:W-:Y:S01]  /*5e30*/  ISETP.NE.AND P1, PT, R101, RZ, PT ;  /* 0x000000ff6500720c */ /* 0x000fe20003f25270 */
[----:B------:R-:W-:Y:S01]  /*5e40*/  BSSY B0, `(.L_x_88) ;  /* 0x000000c000007945 */ /* 0x000fe20003800000 */
[----:B------:R-:W-:Y:S02]  /*5e50*/  CS2R R66, SRZ ;  /* 0x0000000000427805 */ /* 0x000fe4000001ff00 */
[----:B------:R-:W-:Y:S02]  /*5e60*/  CS2R R64, SRZ ;  /* 0x0000000000407805 */ /* 0x000fe4000001ff00 */
[----:B------:R-:W-:Y:S02]  /*5e70*/  CS2R R62, SRZ ;  /* 0x00000000003e7805 */ /* 0x000fe4000001ff00 */
[----:B------:R-:W-:Y:S02]  /*5e80*/  CS2R R60, SRZ ;  /* 0x00000000003c7805 */ /* 0x000fe4000001ff00 */
[----:B------:R-:W-:Y:S02]  /*5e90*/  CS2R R58, SRZ ;  /* 0x00000000003a7805 */ /* 0x000fe4000001ff00 */
[----:B------:R-:W-:Y:S02]  /*5ea0*/  CS2R R56, SRZ ;  /* 0x0000000000387805 */ /* 0x000fe4000001ff00 */
[----:B------:R-:W-:Y:S01]  /*5eb0*/  CS2R R52, SRZ ;  /* 0x0000000000347805 */ /* 0x000fe2000001ff00 */
[----:B------:R-:W-:Y:S06]  /*5ec0*/  @P1 BRA `(.L_x_89) ;  /* 0x00000000000c1947 */ /* 0x000fec0003800000 */
[----:B------:R-:W-:Y:S04]  /*5ed0*/  SHF.L.U32 R5, R86, 0x1f, RZ ;  /* 0x0000001f56057819 */ /* 0x000fe800000006ff */
[----:B------:R-:W1:Y:S02]  /*5ee0*/  SYNCS.PHASECHK.TRANS64.TRYWAIT P1, [UR50+0x80], R5 ;  /* 0x00008005ff0075a7 */ /* 0x000e640008021132 */
[----:B-1----:R-:W-:Y:S05]  /*5ef0*/  @!P1 BRA `(.L_x_90) ;  /* 0x0000003000689947 */ /* 0x002fea0003800000 */
.L_x_89:
[----:B------:R-:W-:Y:S05]  /*5f00*/  BSYNC B0 ;  /* 0x0000000000007941 */ /* 0x000fea0003800000 */
.L_x_88:
[----:B------:R-:W-:Y:S01]  /*5f10*/  ISETP.NE.AND P1, PT, R103, RZ, PT ;  /* 0x000000ff6700720c */ /* 0x000fe20003f25270 */
[----:B------:R-:W-:Y:S11]  /*5f20*/  HFMA2 R102, -RZ, RZ, 0, 5.9604644775390625e-08 ;  /* 0x00000001ff667431 */ /* 0x000ff600000001ff */
[----:B------:R-:W-:Y:S01]  /*5f30*/  @!UPT UIADD3 URZ, UPT, UPT, URZ, URZ, URZ ;  /* 0x000000fffffff290 */ /* 0x000fe2000fffe0ff */
[----:B------:R3:W1:Y:S04]  /*5f40*/  @P1 LDS.128 R64, [R87] ;  /* 0x0000000057401984 */ /* 0x0006680000000c00 */
[----:B------:R3:W1:Y:S04]  /*5f50*/  @P1 LDS.128 R60, [R93+0x10] ;  /* 0x000010005d3c1984 */ /* 0x0006680000000c00 */
[----:B------:R3:W1:Y:S04]  /*5f60*/  @P1 LDS.128 R56, [R91+0x20] ;  /* 0x000020005b381984 */ /* 0x0006680000000c00 */
[----:B------:R3:W1:Y:S02]  /*5f70*/  @P1 LDS.128 R52, [R99+0x30] ;  /* 0x0000300063341984 */ /* 0x0006640000000c00 */
.L_x_87:
[----:B------:R-:W-:Y:S05]  /*5f80*/  BSYNC B1 ;  /* 0x0000000000017941 */ /* 0x000fea0003800000 */
.L_x_86:
[----:B-1----:R-:W-:Y:S04]  /*5f90*/  SHF.R.U32.HI R5, RZ, 0x15, R34 ;  /* 0x00000015ff057819 */ /* 0x002fe80000011622 */
[----:B------:R-:W-:Y:S01]  /*5fa0*/  LOP3.LUT P1, RZ, R5, 0x3, R90, 0x48, !PT ;  /* 0x0000000305ff7812 */ /* 0x000fe2000782485a */
[----:B------:R-:W-:Y:S01]  /*5fb0*/  @!UPT UIADD3 URZ, UPT, UPT, URZ, URZ, URZ ;  /* 0x000000fffffff290 */ /* 0x000fe2000fffe0ff */
[----:B----4-:R-:W-:Y:S11]  /*5fc0*/  @P0 BRA `(.L_x_91) ;  /* 0x0000000000080947 */ /* 0x010ff60003800000 */
[----:B------:R-:W1:Y:S02]  /*5fd0*/  SYNCS.PHASECHK.TRANS64.TRYWAIT P0, [R100+URZ+0xe0], R3 ;  /* 0x0000e003640075a7 */ /* 0x000e6400080011ff */
[----:B-1----:R-:W-:Y:S05]  /*5fe0*/  @!P0 BRA `(.L_x_92) ;  /* 0x0000003000448947 */ /* 0x002fea0003800000 */
.L_x_91:
[----:B------:R-:W-:Y:S05]  /*5ff0*/  @!P1 BRA `(.L_x_93) ;  /* 0x0000000000409947 */ /* 0x000fea0003800000 */
[----:B------:R-:W4:Y:S01]  /*6000*/  LDCU.64 UR8, c[0x4][0x70] ;  /* 0x01000e00ff0877ac */ /* 0x000f220008000a00 */
[----:B-1----:R-:W-:Y:S01]  /*6010*/  MOV R3, 0x0 ;  /* 0x0000000000037802 */ /* 0x002fe20000000f00 */
[----:B------:R-:W-:Y:S02]  /*6020*/  HFMA2 R12, -RZ, RZ, 0, 5.9604644775390625e-08 ;  /* 0x00000001ff0c7431 */ /* 0x000fe400000001ff */
[----:B------:R-:W-:Y:S02]  /*6030*/  IMAD.MOV.U32 R8, RZ, RZ, 0x192 ;  /* 0x00000192ff087424 */ /* 0x000fe400078e00ff */
[----:B------:R-:W-:Y:S01]  /*6040*/  IMAD.MOV.U32 R13, RZ, RZ, RZ ;  /* 0x000000ffff0d7224 */ /* 0x000fe200078e00ff */
[----:B------:R-:W1:Y:S01]  /*6050*/  LDCU.64 UR6, c[0x4][0x78] ;  /* 0x01000f00ff0677ac */ /* 0x000e620008000a00 */
[----:B------:R-:W2:Y:S01]  /*6060*/  LDC.64 R2, c[0x4][R3] ;  /* 0x0100000003027b82 */ /* 0x000ea20000000a00 */
[----:B------:R-:W5:Y:S01]  /*6070*/  LDCU.64 UR4, c[0x4][0x10] ;  /* 0x01000200ff0477ac */ /* 0x000f620008000a00 */
[----:B----4-:R-:W-:Y:S01]  /*6080*/  MOV R5, UR9 ;  /* 0x0000000900057c02 */ /* 0x010fe20008000f00 */
[----:B------:R-:W-:Y:S01]  /*6090*/  IMAD.U32 R4, RZ, RZ, UR8 ;  /* 0x00000008ff047e24 */ /* 0x000fe2000f8e00ff */
[----:B-1----:R-:W-:Y:S01]  /*60a0*/  MOV R7, UR7 ;  /* 0x0000000700077c02 */ /* 0x002fe20008000f00 */
[----:B------:R-:W-:Y:S01]  /*60b0*/  IMAD.U32 R6, RZ, RZ, UR6 ;  /* 0x00000006ff067e24 */ /* 0x000fe2000f8e00ff */
[----:B-----5:R-:W-:Y:S01]  /*60c0*/  MOV R11, UR5 ;  /* 0x00000005000b7c02 */ /* 0x020fe20008000f00 */
[----:B------:R-:W-:Y:S02]  /*60d0*/  IMAD.U32 R10, RZ, RZ, UR4 ;  /* 0x00000004ff0a7e24 */ /* 0x000fe4000f8e00ff */
[----:B------:R-:W-:Y:S07]  /*60e0*/  LEPC R20, `(.L_x_93) ;  /* 0x000000001014794e */ /* 0x000fee0000000000 */
[----:B--23--:R-:W-:Y:S05]  /*60f0*/  CALL.ABS.NOINC R2 ;  /* 0x0000000002007343 */ /* 0x00cfea0003c00000 */
.L_x_93:
[----:B------:R-:W-:Y:S01]  /*6100*/  LOP3.LUT R20, R64, 0xffffe000, RZ, 0xc0, !PT ;  /* 0xffffe00040147812 */ /* 0x000fe200078ec0ff */
[----:B------:R-:W-:Y:S05]  /*6110*/  WARPSYNC.ALL ;  /* 0x0000000000007948 */ /* 0x000fea0003800000 */
[----:B------:R-:W-:Y:S01]  /*6120*/  R2UR UR4, R34 ;  /* 0x00000000220472ca */ /* 0x000fe200000e0000 */
[----:B------:R-:W-:Y:S01]  /*6130*/  BSSY.RECONVERGENT B0, `(.L_x_94) ;  /* 0x000005a000007945 */ /* 0x000fe20003800200 */
[----:B------:R-:W-:Y:S02]  /*6140*/  LOP3.LUT R21, R65, 0xffffe000, RZ, 0xc0, !PT ;  /* 0xffffe00041157812 */ /* 0x000fe400078ec0ff */
[----:B------:R-:W-:Y:S02]  /*6150*/  LOP3.LUT R40, R66, 0xffffe000, RZ, 0xc0, !PT ;  /* 0xffffe00042287812 */ /* 0x000fe400078ec0ff */
[----:B------:R-:W-:Y:S02]  /*6160*/  LOP3.LUT R41, R60, 0xffffe000, RZ, 0xc0, !PT ;  /* 0xffffe0003c297812 */ /* 0x000fe400078ec0ff */
[----:B------:R-:W-:Y:S05]  /*6170*/  ISETP.NE.AND P0, PT, R89, RZ, PT ;  /* 0x000000ff5900720c */ /* 0x000fea0003f05270 */
[----:B------:R-:W2:Y:S02]  /*6180*/  LDTM.x16 R4, tmem[UR4] ;  /* 0x00000004000479ee */ /* 0x000ea40008240000 */
[C---:B--2---:R-:W-:Y:S01]  /*6190*/  FMUL R0, R33.reuse, R4 ;  /* 0x0000000421007220 */ /* 0x044fe20000400000 */
[C---:B------:R-:W-:Y:S01]  /*61a0*/  FMUL R2, R33.reuse, R5 ;  /* 0x0000000521027220 */ /* 0x040fe20000400000 */
[C---:B-1----:R-:W-:Y:S01]  /*61b0*/  FMUL R3, R33.reuse, R6 ;  /* 0x0000000621037220 */ /* 0x042fe20000400000 */
[----:B------:R-:W-:Y:S01]  /*61c0*/  FMUL R7, R33, R7 ;  /* 0x0000000721077220 */ /* 0x000fe20000400000 */
[----:B------:R-:W-:Y:S01]  /*61d0*/  FFMA R36, R35, R20, R0 ;  /* 0x0000001423247223 */ /* 0x000fe20000000000 */
[----:B------:R-:W-:Y:S01]  /*61e0*/  LOP3.LUT R20, R67, 0xffffe000, RZ, 0xc0, !PT ;  /* 0xffffe00043147812 */ /* 0x000fe200078ec0ff */
[C---:B------:R-:W-:Y:S01]  /*61f0*/  FFMA R37, R35.reuse, R21, R2 ;  /* 0x0000001523257223 */ /* 0x040fe20000000002 */
[----:B------:R-:W-:Y:S01]  /*6200*/  LOP3.LUT R21, R62, 0xffffe000, RZ, 0xc0, !PT ;  /* 0xffffe0003e157812 */ /* 0x000fe200078ec0ff */
[----:B------:R-:W-:Y:S01]  /*6210*/  FFMA R38, R35, R40, R3 ;  /* 0x0000002823267223 */ /* 0x000fe20000000003 */
[----:B------:R-:W-:Y:S01]  /*6220*/  LOP3.LUT R40, R61, 0xffffe000, RZ, 0xc0, !PT ;  /* 0xffffe0003d287812 */ /* 0x000fe200078ec0ff */
[----:B------:R-:W-:Y:S01]  /*6230*/  FFMA R39, R35, R20, R7 ;  /* 0x0000001423277223 */ /* 0x000fe20000000007 */
[----:B------:R-:W-:Y:S01]  /*6240*/  LOP3.LUT R20, R63, 0xffffe000, RZ, 0xc0, !PT ;  /* 0xffffe0003f147812 */ /* 0x000fe200078ec0ff */
[C---:B------:R-:W-:Y:S01]  /*6250*/  FMUL R4, R33.reuse, R8 ;  /* 0x0000000821047220 */ /* 0x040fe20000400000 */
[----:B------:R-:W-:Y:S01]  /*6260*/  F2FP.TF32.F32.PACK_B R36, R36 ;  /* 0x00000024ff24723e */ /* 0x000fe200024050ff */
[C---:B------:R-:W-:Y:S01]  /*6270*/  FMUL R5, R33.reuse, R9 ;  /* 0x0000000921057220 */ /* 0x040fe20000400000 */
[----:B------:R-:W-:Y:S01]  /*6280*/  F2FP.TF32.F32.PACK_B R37, R37 ;  /* 0x00000025ff25723e */ /* 0x000fe200024050ff */
[C---:B------:R-:W-:Y:S01]  /*6290*/  FMUL R6, R33.reuse, R10 ;  /* 0x0000000a21067220 */ /* 0x040fe20000400000 */
[----:B------:R-:W-:Y:S01]  /*62a0*/  FMUL R11, R33, R11 ;  /* 0x0000000b210b7220 */ /* 0x000fe20000400000 */
[----:B------:R-:W-:Y:S01]  /*62b0*/  F2FP.TF32.F32.PACK_B R38, R38 ;  /* 0x00000026ff26723e */ /* 0x000fe200024050ff */
[C---:B------:R-:W-:Y:S01]  /*62c0*/  FFMA R4, R35.reuse, R41, R4 ;  /* 0x0000002923047223 */ /* 0x040fe20000000004 */
[----:B------:R-:W-:Y:S01]  /*62d0*/  F2FP.TF32.F32.PACK_B R39, R39 ;  /* 0x00000027ff27723e */ /* 0x000fe200024050ff */
[C---:B------:R-:W-:Y:S01]  /*62e0*/  FFMA R5, R35.reuse, R40, R5 ;  /* 0x0000002823057223 */ /* 0x040fe20000000005 */
[C---:B------:R-:W-:Y:S01]  /*62f0*/  FFMA R6, R35.reuse, R21, R6 ;  /* 0x0000001523067223 */ /* 0x040fe20000000006 */
[----:B------:R-:W-:Y:S01]  /*6300*/  FFMA R7, R35, R20, R11 ;  /* 0x0000001423077223 */ /* 0x000fe2000000000b */
[----:B------:R-:W-:Y:S01]  /*6310*/  LOP3.LUT R41, R56, 0xffffe000, RZ, 0xc0, !PT ;  /* 0xffffe00038297812 */ /* 0x000fe200078ec0ff */
[----:B------:R1:W-:Y:S01]  /*6320*/  STS.128 [R87], R36 ;  /* 0x0000002457007388 */ /* 0x0003e20000000c00 */
[----:B------:R-:W-:Y:S01]  /*6330*/  LOP3.LUT R40, R57, 0xffffe000, RZ, 0xc0, !PT ;  /* 0xffffe00039287812 */ /* 0x000fe200078ec0ff */
[C---:B------:R-:W-:Y:S01]  /*6340*/  FMUL R8, R33.reuse, R12 ;  /* 0x0000000c21087220 */ /* 0x040fe20000400000 */
[C---:B------:R-:W-:Y:S01]  /*6350*/  FMUL R9, R33.reuse, R13 ;  /* 0x0000000d21097220 */ /* 0x040fe20000400000 */
[----:B------:R-:W-:Y:S01]  /*6360*/  LOP3.LUT R21, R58, 0xffffe000, RZ, 0xc0, !PT ;  /* 0xffffe0003a157812 */ /* 0x000fe200078ec0ff */
[----:B------:R-:W-:Y:S01]  /*6370*/  FMUL R10, R33, R14 ;  /* 0x0000000e210a7220 */ /* 0x000fe20000400000 */
[----:B------:R-:W-:Y:S01]  /*6380*/  LOP3.LUT R20, R59, 0xffffe000, RZ, 0xc0, !PT ;  /* 0xffffe0003b147812 */ /* 0x000fe200078ec0ff */
[----:B------:R-:W-:Y:S01]  /*6390*/  FMUL R15, R33, R15 ;  /* 0x0000000f210f7220 */ /* 0x000fe20000400000 */
[----:B------:R-:W-:Y:S01]  /*63a0*/  F2FP.TF32.F32.PACK_B R4, R4 ;  /* 0x00000004ff04723e */ /* 0x000fe200024050ff */
[C---:B------:R-:W-:Y:S01]  /*63b0*/  FFMA R8, R35.reuse, R41, R8 ;  /* 0x0000002923087223 */ /* 0x040fe20000000008 */
[----:B------:R-:W-:Y:S01]  /*63c0*/  F2FP.TF32.F32.PACK_B R5, R5 ;  /* 0x00000005ff05723e */ /* 0x000fe200024050ff */
[C---:B------:R-:W-:Y:S01]  /*63d0*/  FFMA R9, R35.reuse, R40, R9 ;  /* 0x0000002823097223 */ /* 0x040fe20000000009 */
[----:B------:R-:W-:Y:S01]  /*63e0*/  F2FP.TF32.F32.PACK_B R6, R6 ;  /* 0x00000006ff06723e */ /* 0x000fe200024050ff */
[C---:B------:R-:W-:Y:S01]  /*63f0*/  FFMA R10, R35.reuse, R21, R10 ;  /* 0x00000015230a7223 */ /* 0x040fe2000000000a */
[----:B------:R-:W-:Y:S01]  /*6400*/  F2FP.TF32.F32.PACK_B R7, R7 ;  /* 0x00000007ff07723e */ /* 0x000fe200024050ff */
[----:B------:R-:W-:Y:S01]  /*6410*/  FFMA R11, R35, R20, R15 ;  /* 0x00000014230b7223 */ /* 0x000fe2000000000f */
[----:B------:R-:W-:Y:S01]  /*6420*/  LOP3.LUT R41, R52, 0xffffe000, RZ, 0xc0, !PT ;  /* 0xffffe00034297812 */ /* 0x000fe200078ec0ff */
[----:B------:R-:W-:Y:S01]  /*6430*/  FMUL R12, R33, R16 ;  /* 0x00000010210c7220 */ /* 0x000fe20000400000 */
[----:B------:R-:W-:Y:S01]  /*6440*/  LOP3.LUT R40, R53, 0xffffe000, RZ, 0xc0, !PT ;  /* 0xffffe00035287812 */ /* 0x000fe200078ec0ff */
[----:B------:R1:W-:Y:S01]  /*6450*/  STS.128 [R93+0x10], R4 ;  /* 0x000010045d007388 */ /* 0x0003e20000000c00 */
        /* <DEDUP_REMOVED lines=13> */
[----:B------:R-:W-:Y:S02]  /*6530*/  F2FP.TF32.F32.PACK_B R12, R12 ;  /* 0x0000000cff0c723e */ /* 0x000fe400024050ff */
[----:B------:R-:W-:Y:S01]  /*6540*/  F2FP.TF32.F32.PACK_B R13, R13 ;  /* 0x0000000dff0d723e */ /* 0x000fe200024050ff */
[----:B------:R1:W-:Y:S01]  /*6550*/  STS.128 [R91+0x20], R8 ;  /* 0x000020085b007388 */ /* 0x0003e20000000c00 */
[----:B------:R-:W-:Y:S02]  /*6560*/  F2FP.TF32.F32.PACK_B R14, R14 ;  /* 0x0000000eff0e723e */ /* 0x000fe400024050ff */
[----:B------:R-:W-:Y:S05]  /*6570*/  F2FP.TF32.F32.PACK_B R15, R15 ;  /* 0x0000000fff0f723e */ /* 0x000fea00024050ff */
[----:B------:R1:W-:Y:S01]  /*6580*/  STS.128 [R99+0x30], R12 ;  /* 0x0000300c63007388 */ /* 0x0003e20000000c00 */
[----:B------:R-:W-:Y:S01]  /*6590*/  @!PT LDS RZ, [RZ] ;  /* 0x00000000fffff984 */ /* 0x000fe20000000800 */
[----:B------:R-:W-:Y:S01]  /*65a0*/  @!PT LDS RZ, [RZ] ;  /* 0x00000000fffff984 */ /* 0x000fe20000000800 */
[----:B------:R-:W-:Y:S01]  /*65b0*/  @!PT LDS RZ, [RZ] ;  /* 0x00000000fffff984 */ /* 0x000fe20000000800 */
[----:B------:R-:W-:Y:S01]  /*65c0*/  @!PT LDS RZ, [RZ] ;  /* 0x00000000fffff984 */ /* 0x000fe20000000800 */
[----:B------:R2:W-:Y:S07]  /*65d0*/  MEMBAR.ALL.CTA ;  /* 0x0000000000007992 */ /* 0x0005ee0000008000 */
[----:B--2---:R-:W2:Y:S02]  /*65e0*/  FENCE.VIEW.ASYNC.S ;  /* 0x00000000000073c6 */ /* 0x004ea40000000000 */
[----:B--2---:R-:W-:Y:S06]  /*65f0*/  BAR.SYNC.DEFER_BLOCKING 0x1, 0x80 ;  /* 0x0042000000007b1d */ /* 0x004fec0000010000 */
[----:B------:R-:W-:Y:S05]  /*6600*/  @P0 BRA `(.L_x_95) ;  /* 0x0000000000300947 */ /* 0x000fea0003800000 */
[----:B------:R-:W-:Y:S01]  /*6610*/  UIADD3 UR6, UPT, UPT, UR50, 0x200, URZ ;  /* 0x0000020032067890 */ /* 0x000fe2000fffe0ff */
[----:B------:R-:W-:Y:S01]  /*6620*/  R2UR UR42, R96 ;  /* 0x00000000602a72ca */ /* 0x000fe200000e0000 */
[----:B------:R-:W-:Y:S01]  /*6630*/  UIADD3 UR4, UP0, UPT, UR54, 0x680, URZ ;  /* 0x0000068036047890 */ /* 0x000fe2000ff1e0ff */
[----:B------:R-:W-:Y:S02]  /*6640*/  R2UR UR43, R94 ;  /* 0x000000005e2b72ca */ /* 0x000fe400000e0000 */
[----:B------:R-:W-:Y:S01]  /*6650*/  R2UR UR44, R95 ;  /* 0x000000005f2c72ca */ /* 0x000fe200000e0000 */
[----:B------:R-:W-:Y:S01]  /*6660*/  IMAD.U32 R81, RZ, RZ, UR6 ;  /* 0x00000006ff517e24 */ /* 0x000fe2000f8e00ff */
[----:B------:R-:W-:Y:S04]  /*6670*/  UIADD3.X UR5, UPT, UPT, URZ, UR55, URZ, UP0, !UPT ;  /* 0x00000037ff057290 */ /* 0x000fe800087fe4ff */
[----:B------:R-:W-:Y:S11]  /*6680*/  R2UR UR40, R81 ;  /* 0x00000000512872ca */ /* 0x000ff600000e0000 */
[----:B------:R-:W-:Y:S02]  /*6690*/  @!UPT UIADD3 URZ, UPT, UPT, URZ, URZ, URZ ;  /* 0x000000fffffff290 */ /* 0x000fe4000fffe0ff */
[----:B------:R2:W-:Y:S01]  /*66a0*/  UTMASTG.4D.IM2COL [UR40], [UR4] ;  /* 0x00000028040073b5 */ /* 0x0005e20008058000 */
[----:B------:R0:W-:Y:S01]  /*66b0*/  UTMACMDFLUSH ;  /* 0x00000000000079b7 */ /* 0x0001e20000000000 */
[----:B--2---:R-:W-:Y:S04]  /*66c0*/  DEPBAR.LE SB0, 0x1 ;  /* 0x000080400000791a */ /* 0x004fe80000000000 */
.L_x_95:
[----:B------:R-:W-:Y:S05]  /*66d0*/  BSYNC.RECONVERGENT B0 ;  /* 0x0000000000007941 */ /* 0x000fea0003800200 */
.L_x_94:
[----:B------:R-:W-:Y:S01]  /*66e0*/  BAR.SYNC.DEFER_BLOCKING 0x1, 0x80 ;  /* 0x0042000000007b1d */ /* 0x000fe20000010000 */
[----:B------:R-:W-:Y:S01]  /*66f0*/  ISETP.NE.AND P1, PT, R98, RZ, PT ;  /* 0x000000ff6200720c */ /* 0x000fe20003f25270 */
[----:B------:R-:W-:Y:S01]  /*6700*/  UISETP.NE.AND UP0, UPT, UR52, URZ, UPT ;  /* 0x000000ff3400728c */ /* 0x000fe2000bf05270 */
[----:B------:R-:W-:Y:S11]  /*6710*/  LEA R3, R102, UR50, 0x3 ;  /* 0x0000003266037c11 */ /* 0x000ff6000f8e18ff */
[----:B-1----:R-:W-:Y:S01]  /*6720*/  @P1 SHF.L.U32 R4, R86, 0x1f, RZ ;  /* 0x0000001f56041819 */ /* 0x002fe200000006ff */
[----:B------:R-:W-:Y:S06]  /*6730*/  BRA.U !UP0, `(.L_x_96) ;  /* 0x0000000108247547 */ /* 0x000fec000b800000 */
[----:B------:R-:W1:Y:S01]  /*6740*/  S2R R0, SR_CgaCtaId ;  /* 0x0000000000007919 */ /* 0x000e620000008800 */
[----:B------:R-:W-:Y:S01]  /*6750*/  IMAD.U32 R2, RZ, RZ, UR56 ;  /* 0x00000038ff027e24 */ /* 0x000fe2000f8e00ff */
[----:B------:R-:W-:Y:S04]  /*6760*/  UIADD3 UR56, UPT, UPT, UR56, 0x1, URZ ;  /* 0x0000000138387890 */ /* 0x000fe8000fffe0ff */
[----:B------:R-:W-:Y:S01]  /*6770*/  @P1 LEA R2, R2, UR50, 0x3 ;  /* 0x0000003202021c11 */ /* 0x000fe2000f8e18ff */
[----:B------:R-:W-:Y:S04]  /*6780*/  UISETP.NE.AND UP0, UPT, UR56, 0x4, UPT ;  /* 0x000000043800788c */ /* 0x000fe8000bf05270 */
[----:B------:R-:W-:Y:S01]  /*6790*/  @P1 VIADD R5, R2, 0xa0 ;  /* 0x000000a002051836 */ /* 0x000fe20000000000 */
[----:B------:R-:W-:Y:S04]  /*67a0*/  USEL UR56, UR56, URZ, UP0 ;  /* 0x000000ff38387287 */ /* 0x000fe80008000000 */
[----:B-1----:R-:W-:Y:S04]  /*67b0*/  @P1 PRMT R0, R0, 0x654, R5 ;  /* 0x0000065400001816 */ /* 0x002fe80000000005 */
[----:B------:R1:W-:Y:S04]  /*67c0*/  @P1 SYNCS.ARRIVE.TRANS64.RED.A1T0 RZ, [R0+URZ], RZ ;  /* 0x000000ff00ff19a7 */ /* 0x0003e800081004ff */
.L_x_96:
[----:B------:R-:W2:Y:S01]  /*67d0*/  @P1 SYNCS.PHASECHK.TRANS64.TRYWAIT P0, [R3+URZ+0x80], R4 ;  /* 0x00008004030015a7 */ /* 0x000ea200080011ff */
[----:B------:R-:W-:Y:S01]  /*67e0*/  BSSY B1, `(.L_x_97) ;  /* 0x0000016000017945 */ /* 0x000fe20003800000 */
[----:B--2---:R-:W-:Y:S03]  /*67f0*/  @P1 SEL R101, RZ, 0x1, !P0 ;  /* 0x00000001ff651807 */ /* 0x004fe60004000000 */
[----:B------:R-:W-:Y:S05]  /*6800*/  @!P1 BRA `(.L_x_98) ;  /* 0x00000000004c9947 */ /* 0x000fea0003800000 */
[----:B------:R-:W-:Y:S01]  /*6810*/  ISETP.NE.AND P0, PT, R101, RZ, PT ;  /* 0x000000ff6500720c */ /* 0x000fe20003f05270 */
[----:B------:R-:W-:Y:S01]  /*6820*/  BSSY B0, `(.L_x_99) ;  /* 0x000000b000007945 */ /* 0x000fe20003800000 */
[----:B------:R-:W-:Y:S11]  /*6830*/  ISETP.NE.AND P1, PT, R103, RZ, PT ;  /* 0x000000ff6700720c */ /* 0x000ff60003f25270 */
[----:B------:R-:W-:Y:S02]  /*6840*/  @!UPT UIADD3 URZ, UPT, UPT, URZ, URZ, URZ ;  /* 0x000000fffffff290 */ /* 0x000fe4000fffe0ff */
[C---:B------:R-:W-:Y:S01]  /*6850*/  @P1 IMAD R6, R102.reuse, 0x2000, R87 ;  /* 0x0000200066061824 */ /* 0x040fe200078e0257 */
[C---:B------:R-:W-:Y:S01]  /*6860*/  @P1 LEA R4, R102.reuse, R91, 0xd ;  /* 0x0000005b66041211 */ /* 0x040fe200078e68ff */
[C---:B------:R-:W-:Y:S02]  /*6870*/  @P1 IMAD R5, R102.reuse, 0x2000, R93 ;  /* 0x0000200066051824 */ /* 0x040fe400078e025d */
[----:B------:R-:W-:Y:S01]  /*6880*/  @P1 IMAD R2, R102, 0x2000, R99 ;  /* 0x0000200066021824 */ /* 0x000fe200078e0263 */
[----:B------:R-:W-:Y:S06]  /*6890*/  @P0 BRA `(.L_x_100) ;  /* 0x00000000000c0947 */ /* 0x000fec0003800000 */
[----:B-1----:R-:W-:Y:S04]  /*68a0*/  SHF.L.U32 R0, R86, 0x1f, RZ ;  /* 0x0000001f56007819 */ /* 0x002fe800000006ff */
[----:B------:R-:W1:Y:S02]  /*68b0*/  SYNCS.PHASECHK.TRANS64.TRYWAIT P0, [R3+URZ+0x80], R0 ;  /* 0x00008000030075a7 */ /* 0x000e6400080011ff */
[----:B-1----:R-:W-:Y:S05]  /*68c0*/  @!P0 BRA `(.L_x_101) ;  /* 0x0000002800208947 */ /* 0x002fea0003800000 */
.L_x_100:
[----:B------:R-:W-:Y:S05]  /*68d0*/  BSYNC B0 ;  /* 0x0000000000007941 */ /* 0x000fea0003800000 */
.L_x_99:
[----:B------:R-:W-:Y:S02]  /*68e0*/  ISETP.NE.AND P0, PT, R103, RZ, PT ;  /* 0x000000ff6700720c */ /* 0x000fe40003f05270 */
[----:B------:R-:W-:Y:S11]  /*68f0*/  IADD3 R102, PT, PT, R102, 0x1, RZ ;  /* 0x0000000166667810 */ /* 0x000ff60007ffe0ff */
[----:B------:R2:W4:Y:S04]  /*6900*/  @P0 LDS.128 R64, [R6] ;  /* 0x0000000006400984 */ /* 0x0005280000000c00 */
[----:B------:R2:W1:Y:S04]  /*6910*/  @P0 LDS.128 R60, [R5+0x10] ;  /* 0x00001000053c0984 */ /* 0x0004680000000c00 */
[----:B------:R2:W1:Y:S04]  /*6920*/  @P0 LDS.128 R56, [R4+0x20] ;  /* 0x0000200004380984 */ /* 0x0004680000000c00 */
[----:B------:R2:W1:Y:S02]  /*6930*/  @P0 LDS.128 R52, [R2+0x30] ;  /* 0x0000300002340984 */ /* 0x0004640000000c00 */
.L_x_98:
[----:B------:R-:W-:Y:S05]  /*6940*/  BSYNC B1 ;  /* 0x0000000000017941 */ /* 0x000fea0003800000 */
.L_x_97:
[----:B-1----:R-:W-:Y:S05]  /*6950*/  VIADD R3, R34, 0x10 ;  /* 0x0000001022037836 */ /* 0x002fea0000000000 */
[----:B------:R-:W-:Y:S04]  /*6960*/  SHF.R.U32.HI R3, RZ, 0x15, R3 ;  /* 0x00000015ff037819 */ /* 0x000fe80000011603 */
[----:B------:R-:W-:Y:S11]  /*6970*/  LOP3.LUT P0, RZ, R3, 0x3, R90, 0x48, !PT ;  /* 0x0000000303ff7812 */ /* 0x000ff6000780485a */
[----:B------:R-:W-:Y:S02]  /*6980*/  @!UPT UIADD3 URZ, UPT, UPT, URZ, URZ, URZ ;  /* 0x000000fffffff290 */ /* 0x000fe4000fffe0ff */
[----:B------:R-:W-:Y:S05]  /*6990*/  @!P0 BRA `(.L_x_102) ;  /* 0x0000000000408947 */ /* 0x000fea0003800000 */
[----:B------:R-:W1:Y:S01]  /*69a0*/  LDCU.64 UR8, c[0x4][0x70] ;  /* 0x01000e00ff0877ac */ /* 0x000e620008000a00 */
[----:B------:R-:W-:Y:S01]  /*69b0*/  MOV R3, 0x0 ;  /* 0x0000000000037802 */ /* 0x000fe20000000f00 */
[----:B------:R-:W-:Y:S02]  /*69c0*/  HFMA2 R12, -RZ, RZ, 0, 5.9604644775390625e-08 ;  /* 0x00000001ff0c7431 */ /* 0x000fe400000001ff */
[----:B------:R-:W-:Y:S02]  /*69d0*/  IMAD.MOV.U32 R8, RZ, RZ, 0x192 ;  /* 0x00000192ff087424 */ /* 0x000fe400078e00ff */
[----:B------:R-:W-:Y:S01]  /*69e0*/  IMAD.MOV.U32 R13, RZ, RZ, RZ ;  /* 0x000000ffff0d7224 */ /* 0x000fe200078e00ff */
[----:B------:R-:W5:Y:S01]  /*69f0*/  LDCU.64 UR6, c[0x4][0x78] ;  /* 0x01000f00ff0677ac */ /* 0x000f620008000a00 */
[----:B--2---:R-:W2:Y:S01]  /*6a00*/  LDC.64 R2, c[0x4][R3] ;  /* 0x0100000003027b82 */ /* 0x004ea20000000a00 */
[----:B------:R-:W3:Y:S01]  /*6a10*/  LDCU.64 UR4, c[0x4][0x10] ;  /* 0x01000200ff0477ac */ /* 0x000ee20008000a00 */
[----:B-1----:R-:W-:Y:S01]  /*6a20*/  MOV R5, UR9 ;  /* 0x0000000900057c02 */ /* 0x002fe20008000f00 */
[----:B------:R-:W-:Y:S01]  /*6a30*/  IMAD.U32 R4, RZ, RZ, UR8 ;  /* 0x00000008ff047e24 */ /* 0x000fe2000f8e00ff */
[----:B-----5:R-:W-:Y:S01]  /*6a40*/  MOV R7, UR7 ;  /* 0x0000000700077c02 */ /* 0x020fe20008000f00 */
[----:B------:R-:W-:Y:S01]  /*6a50*/  IMAD.U32 R6, RZ, RZ, UR6 ;  /* 0x00000006ff067e24 */ /* 0x000fe2000f8e00ff */
[----:B---3--:R-:W-:Y:S01]  /*6a60*/  MOV R11, UR5 ;  /* 0x00000005000b7c02 */ /* 0x008fe20008000f00 */
[----:B------:R-:W-:Y:S02]  /*6a70*/  IMAD.U32 R10, RZ, RZ, UR4 ;  /* 0x00000004ff0a7e24 */ /* 0x000fe4000f8e00ff */
[----:B------:R-:W-:Y:S07]  /*6a80*/  LEPC R20, `(.L_x_102) ;  /* 0x000000001014794e */ /* 0x000fee0000000000 */
[----:B--2-4-:R-:W-:Y:S05]  /*6a90*/  CALL.ABS.NOINC R2 ;  /* 0x0000000002007343 */ /* 0x014fea0003c00000 */
.L_x_102:
[----:B----4-:R-:W-:Y:S01]  /*6aa0*/  LOP3.LUT R20, R64, 0xffffe000, RZ, 0xc0, !PT ;  /* 0xffffe00040147812 */ /* 0x010fe200078ec0ff */
[----:B------:R-:W-:Y:S05]  /*6ab0*/  WARPSYNC.ALL ;  /* 0x0000000000007948 */ /* 0x000fea0003800000 */
[----:B------:R-:W-:Y:S01]  /*6ac0*/  R2UR UR4, R34 ;  /* 0x00000000220472ca */ /* 0x000fe200000e0000 */
[----:B------:R-:W1:Y:S01]  /*6ad0*/  S2R R104, SR_CgaCtaId ;  /* 0x0000000000687919 */ /* 0x000e620000008800 */
[----:B------:R-:W-:Y:S01]  /*6ae0*/  LOP3.LUT R21, R65, 0xffffe000, RZ, 0xc0, !PT ;  /* 0xffffe00041157812 */ /* 0x000fe200078ec0ff */
[----:B------:R-:W-:Y:S01]  /*6af0*/  IMAD.U32 R50, RZ, RZ, UR56 ;  /* 0x00000038ff327e24 */ /* 0x000fe2000f8e00ff */
[----:B------:R-:W-:Y:S01]  /*6b00*/  LOP3.LUT R49, R66, 0xffffe000, RZ, 0xc0, !PT ;  /* 0xffffe00042317812 */ /* 0x000fe200078ec0ff */
[----:B------:R-:W-:Y:S01]  /*6b10*/  BSSY.RECONVERGENT B0, `(.L_x_103) ;  /* 0x000005c000007945 */ /* 0x000fe20003800200 */
[----:B------:R-:W-:Y:S02]  /*6b20*/  LOP3.LUT R48, R56, 0xffffe000, RZ, 0xc0, !PT ;  /* 0xffffe00038307812 */ /* 0x000fe400078ec0ff */
[----:B------:R-:W-:Y:S02]  /*6b30*/  ISETP.NE.AND P6, PT, R98, RZ, PT ;  /* 0x000000ff6200720c */ /* 0x000fe40003fc5270 */
[----:B------:R-:W-:Y:S03]  /*6b40*/  ISETP.NE.AND P0, PT, R89, RZ, PT ;  /* 0x000000ff5900720c */ /* 0x000fe60003f05270 */
[----:B--2---:R-:W2:Y:S08]  /*6b50*/  LDTM.x16 R4, tmem[UR4+0x10] ;  /* 0x00001004000479ee */ /* 0x004eb00008240000 */
[----:B------:R-:W-:Y:S02]  /*6b60*/  @P6 LEA R50, R50, UR50, 0x3 ;  /* 0x0000003232326c11 */ /* 0x000fe4000f8e18ff */
[----:B------:R-:W-:Y:S03]  /*6b70*/  @P6 SHF.L.U32 R107, R86, 0x1f, RZ ;  /* 0x0000001f566b6819 */ /* 0x000fe600000006ff */
[----:B------:R-:W-:Y:S01]  /*6b80*/  @P6 VIADD R105, R50, 0xa0 ;  /* 0x000000a032696836 */ /* 0x000fe20000000000 */
[----:B------:R-:W-:Y:S04]  /*6b90*/  LEA R50, R102, UR50, 0x3 ;  /* 0x0000003266327c11 */ /* 0x000fe8000f8e18ff */
[----:B-1----:R-:W-:Y:S01]  /*6ba0*/  @P6 PRMT R105, R104, 0x654, R105 ;  /* 0x0000065468696816 */ /* 0x002fe20000000069 */
[C---:B--2---:R-:W-:Y:S01]  /*6bb0*/  FMUL R0, R33.reuse, R4 ;  /* 0x0000000421007220 */ /* 0x044fe20000400000 */
[C---:B------:R-:W-:Y:S01]  /*6bc0*/  FMUL R2, R33.reuse, R5 ;  /* 0x0000000521027220 */ /* 0x040fe20000400000 */
[C---:B------:R-:W-:Y:S01]  /*6bd0*/  FMUL R3, R33.reuse, R10 ;  /* 0x0000000a21037220 */ /* 0x040fe20000400000 */
[----:B------:R-:W-:Y:S01]  /*6be0*/  FMUL R4, R33, R11 ;  /* 0x0000000b21047220 */ /* 0x000fe20000400000 */
[C---:B------:R-:W-:Y:S01]  /*6bf0*/  FFMA R36, R35.reuse, R20, R0 ;  /* 0x0000001423247223 */ /* 0x040fe20000000000 */
[----:B------:R-:W-:Y:S01]  /*6c00*/  LOP3.LUT R20, R60, 0xffffe000, RZ, 0xc0, !PT ;  /* 0xffffe0003c147812 */ /* 0x000fe200078ec0ff */
[----:B------:R-:W-:Y:S01]  /*6c10*/  FFMA R37, R35, R21, R2 ;  /* 0x0000001523257223 */ /* 0x000fe20000000002 */
[----:B------:R-:W-:Y:S01]  /*6c20*/  LOP3.LUT R21, R67, 0xffffe000, RZ, 0xc0, !PT ;  /* 0xffffe00043157812 */ /* 0x000fe200078ec0ff */
[C---:B------:R-:W-:Y:S01]  /*6c30*/  FMUL R0, R33.reuse, R6 ;  /* 0x0000000621007220 */ /* 0x040fe20000400000 */
[----:B------:R-:W-:Y:S01]  /*6c40*/  F2FP.TF32.F32.PACK_B R36, R36 ;  /* 0x00000024ff24723e */ /* 0x000fe200024050ff */
[----:B------:R-:W-:Y:S01]  /*6c50*/  FMUL R2, R33, R7 ;  /* 0x0000000721027220 */ /* 0x000fe20000400000 */
[----:B------:R-:W-:Y:S01]  /*6c60*/  F2FP.TF32.F32.PACK_B R37, R37 ;  /* 0x00000025ff25723e */ /* 0x000fe200024050ff */
[----:B------:R-:W-:Y:S01]  /*6c70*/  FFMA R38, R35, R49, R0 ;  /* 0x0000003123267223 */ /* 0x000fe20000000000 */
[----:B------:R-:W-:Y:S01]  /*6c80*/  LOP3.LUT R49, R63, 0xffffe000, RZ, 0xc0, !PT ;  /* 0xffffe0003f317812 */ /* 0x000fe200078ec0ff */
[----:B------:R-:W-:Y:S01]  /*6c90*/  FFMA R39, R35, R21, R2 ;  /* 0x0000001523277223 */ /* 0x000fe20000000002 */
[----:B------:R-:W-:Y:S01]  /*6ca0*/  LOP3.LUT R21, R61, 0xffffe000, RZ, 0xc0, !PT ;  /* 0xffffe0003d157812 */ /* 0x000fe200078ec0ff */
[C---:B------:R-:W-:Y:S01]  /*6cb0*/  FMUL R0, R33.reuse, R8 ;  /* 0x0000000821007220 */ /* 0x040fe20000400000 */
[----:B------:R-:W-:Y:S01]  /*6cc0*/  F2FP.TF32.F32.PACK_B R38, R38 ;  /* 0x00000026ff26723e */ /* 0x000fe200024050ff */
[----:B------:R-:W-:Y:S01]  /*6cd0*/  FMUL R2, R33, R9 ;  /* 0x0000000921027220 */ /* 0x000fe20000400000 */
[----:B------:R-:W-:Y:S01]  /*6ce0*/  F2FP.TF32.F32.PACK_B R39, R39 ;  /* 0x00000027ff27723e */ /* 0x000fe200024050ff */
[C---:B------:R-:W-:Y:S01]  /*6cf0*/  FFMA R40, R35.reuse, R20, R0 ;  /* 0x0000001423287223 */ /* 0x040fe20000000000 */
[----:B------:R-:W-:Y:S01]  /*6d00*/  LOP3.LUT R20, R62, 0xffffe000, RZ, 0xc0, !PT ;  /* 0xffffe0003e147812 */ /* 0x000fe200078ec0ff */
[----:B------:R-:W-:Y:S01]  /*6d10*/  FFMA R41, R35, R21, R2 ;  /* 0x0000001523297223 */ /* 0x000fe20000000002 */
[----:B------:R-:W-:Y:S01]  /*6d20*/  FMUL R5, R33, R12 ;  /* 0x0000000c21057220 */ /* 0x000fe20000400000 */
[----:B------:R1:W-:Y:S01]  /*6d30*/  STS.128 [R87+0x2000], R36 ;  /* 0x0020002457007388 */ /* 0x0003e20000000c00 */
[----:B------:R-:W-:Y:S01]  /*6d40*/  LOP3.LUT R21, R57, 0xffffe000, RZ, 0xc0, !PT ;  /* 0xffffe00039157812 */ /* 0x000fe200078ec0ff */
[C---:B------:R-:W-:Y:S01]  /*6d50*/  FFMA R42, R35.reuse, R20, R3 ;  /* 0x00000014232a7223 */ /* 0x040fe20000000003 */
[----:B------:R-:W-:Y:S01]  /*6d60*/  FFMA R43, R35, R49, R4 ;  /* 0x00000031232b7223 */ /* 0x000fe20000000004 */
        /* <DEDUP_REMOVED lines=22> */
[----:B------:R-:W-:Y:S02]  /*6ed0*/  F2FP.TF32.F32.PACK_B R44, R44 ;  /* 0x0000002cff2c723e */ /* 0x000fe400024050ff */
[----:B------:R-:W-:Y:S02]  /*6ee0*/  F2FP.TF32.F32.PACK_B R45, R45 ;  /* 0x0000002dff2d723e */ /* 0x000fe400024050ff */
[----:B------:R-:W-:Y:S01]  /*6ef0*/  F2FP.TF32.F32.PACK_B R46, R46 ;  /* 0x0000002eff2e723e */ /* 0x000fe200024050ff */
[C---:B-1----:R-:W-:Y:S01]  /*6f00*/  FFMA R36, R35.reuse, R20, R9 ;  /* 0x0000001423247223 */ /* 0x042fe20000000009 */
[----:B------:R-:W-:Y:S01]  /*6f10*/  F2FP.TF32.F32.PACK_B R47, R47 ;  /* 0x0000002fff2f723e */ /* 0x000fe200024050ff */
[C---:B------:R-:W-:Y:S01]  /*6f20*/  FFMA R37, R35.reuse, R21, R10 ;  /* 0x0000001523257223 */ /* 0x040fe2000000000a */
[C---:B------:R-:W-:Y:S01]  /*6f30*/  FFMA R38, R35.reuse, R48, R11 ;  /* 0x0000003023267223 */ /* 0x040fe2000000000b */
[----:B------:R-:W-:Y:S01]  /*6f40*/  FFMA R39, R35, R49, R12 ;  /* 0x0000003123277223 */ /* 0x000fe2000000000c */
[----:B------:R-:W-:Y:S01]  /*6f50*/  F2FP.TF32.F32.PACK_B R36, R36 ;  /* 0x00000024ff24723e */ /* 0x000fe200024050ff */
[----:B------:R2:W-:Y:S01]  /*6f60*/  STS.128 [R91+0x2020], R44 ;  /* 0x0020202c5b007388 */ /* 0x0005e20000000c00 */
[----:B------:R-:W-:Y:S02]  /*6f70*/  F2FP.TF32.F32.PACK_B R37, R37 ;  /* 0x00000025ff25723e */ /* 0x000fe400024050ff */
        /* <DEDUP_REMOVED lines=8> */
[----:B-1----:R-:W1:Y:S02]  /*7000*/  FENCE.VIEW.ASYNC.S ;  /* 0x00000000000073c6 */ /* 0x002e640000000000 */
[----:B-1----:R-:W-:Y:S06]  /*7010*/  BAR.SYNC.DEFER_BLOCKING 0x1, 0x80 ;  /* 0x0042000000007b1d */ /* 0x002fec0000010000 */
[----:B------:R-:W-:Y:S05]  /*7020*/  @P0 BRA `(.L_x_104) ;  /* 0x0000000000280947 */ /* 0x000fea0003800000 */
[----:B------:R-:W-:Y:S01]  /*7030*/  R2UR UR10, R96 ;  /* 0x00000000600a72ca */ /* 0x000fe200000e0000 */
[----:B------:R-:W-:Y:S01]  /*7040*/  UIADD3 UR4, UP0, UPT, UR54, 0x680, URZ ;  /* 0x0000068036047890 */ /* 0x000fe2000ff1e0ff */
[----:B------:R-:W-:Y:S01]  /*7050*/  R2UR UR11, R94 ;  /* 0x000000005e0b72ca */ /* 0x000fe200000e0000 */
[----:B------:R-:W-:Y:S01]  /*7060*/  UIADD3 UR9, UPT, UPT, UR41, 0x10, URZ ;  /* 0x0000001029097890 */ /* 0x000fe2000fffe0ff */
[----:B------:R-:W-:Y:S01]  /*7070*/  R2UR UR12, R95 ;  /* 0x000000005f0c72ca */ /* 0x000fe200000e0000 */
[----:B------:R-:W-:Y:S02]  /*7080*/  UIADD3 UR8, UPT, UPT, UR50, 0x2200, URZ ;  /* 0x0000220032087890 */ /* 0x000fe4000fffe0ff */
[----:B------:R-:W-:Y:S10]  /*7090*/  UIADD3.X UR5, UPT, UPT, URZ, UR55, URZ, UP0, !UPT ;  /* 0x00000037ff057290 */ /* 0x000ff400087fe4ff */
[----:B------:R1:W-:Y:S01]  /*70a0*/  UTMASTG.4D.IM2COL [UR8], [UR4] ;  /* 0x00000008040073b5 */ /* 0x0003e20008058000 */
[----:B------:R0:W-:Y:S01]  /*70b0*/  UTMACMDFLUSH ;  /* 0x00000000000079b7 */ /* 0x0001e20000000000 */
[----:B-1----:R-:W-:Y:S04]  /*70c0*/  DEPBAR.LE SB0, 0x1 ;  /* 0x000080400000791a */ /* 0x002fe80000000000 */
.L_x_104:
[----:B------:R-:W-:Y:S05]  /*70d0*/  BSYNC.RECONVERGENT B0 ;  /* 0x0000000000007941 */ /* 0x000fea0003800200 */
.L_x_103:
[----:B------:R-:W-:Y:S01]  /*70e0*/  BAR.SYNC.DEFER_BLOCKING 0x1, 0x80 ;  /* 0x0042000000007b1d */ /* 0x000fe20000010000 */
[----:B------:R-:W-:Y:S04]  /*70f0*/  UIADD3 UR40, UPT, UPT, UR56, 0x1, URZ ;  /* 0x0000000138287890 */ /* 0x000fe8000fffe0ff */
[----:B------:R-:W-:Y:S04]  /*7100*/  UISETP.NE.AND UP0, UPT, UR40, 0x4, UPT ;  /* 0x000000042800788c */ /* 0x000fe8000bf05270 */
[----:B------:R-:W-:Y:S01]  /*7110*/  USEL UR40, UR40, URZ, UP0 ;  /* 0x000000ff28287287 */ /* 0x000fe20008000000 */
[----:B------:R1:W-:Y:S01]  /*7120*/  @P6 SYNCS.ARRIVE.TRANS64.RED.A1T0 RZ, [R105+URZ], RZ ;  /* 0x000000ff69ff69a7 */ /* 0x0003e200081004ff */
[----:B------:R-:W-:Y:S01]  /*7130*/  BSSY B1, `(.L_x_105) ;  /* 0x0000017000017945 */ /* 0x000fe20003800000 */
[----:B------:R-:W4:Y:S02]  /*7140*/  @P6 SYNCS.PHASECHK.TRANS64.TRYWAIT P0, [R50+URZ+0x80], R107 ;  /* 0x0000806b320065a7 */ /* 0x000f2400080011ff */
[----:B----4-:R-:W-:Y:S01]  /*7150*/  @P6 SEL R101, RZ, 0x1, !P0 ;  /* 0x00000001ff656807 */ /* 0x010fe20004000000 */
[----:B-1----:R-:W-:Y:S06]  /*7160*/  @!P6 BRA `(.L_x_106) ;  /* 0x00000000004ce947 */ /* 0x002fec0003800000 */
        /* <DEDUP_REMOVED lines=9> */
[----:B------:R-:W-:Y:S04]  /*7200*/  SHF.L.U32 R5, R86, 0x1f, RZ ;  /* 0x0000001f56057819 */ /* 0x000fe800000006ff */
[----:B------:R-:W1:Y:S02]  /*7210*/  SYNCS.PHASECHK.TRANS64.TRYWAIT P0, [R50+URZ+0x80], R5 ;  /* 0x00008005320075a7 */ /* 0x000e6400080011ff */
[----:B-1----:R-:W-:Y:S05]  /*7220*/  @!P0 BRA `(.L_x_109) ;  /* 0x0000001c00dc8947 */ /* 0x002fea0003800000 */
.L_x_108:
[----:B------:R-:W-:Y:S05]  /*7230*/  BSYNC B0 ;  /* 0x0000000000007941 */ /* 0x000fea0003800000 */
.L_x_107:
[----:B------:R-:W-:Y:S02]  /*7240*/  ISETP.NE.AND P0, PT, R103, RZ, PT ;  /* 0x000000ff6700720c */ /* 0x000fe40003f05270 */
[----:B------:R-:W-:Y:S11]  /*7250*/  IADD3 R102, PT, PT, R102, 0x1, RZ ;  /* 0x0000000166667810 */ /* 0x000ff60007ffe0ff */
[----:B------:R4:W1:Y:S04]  /*7260*/  @P0 LDS.128 R64, [R4] ;  /* 0x0000000004400984 */ /* 0x0008680000000c00 */
[----:B------:R4:W1:Y:S04]  /*7270*/  @P0 LDS.128 R60, [R3+0x10] ;  /* 0x00001000033c0984 */ /* 0x0008680000000c00 */
[----:B------:R4:W1:Y:S04]  /*7280*/  @P0 LDS.128 R56, [R2+0x20] ;  /* 0x0000200002380984 */ /* 0x0008680000000c00 */
[----:B------:R4:W1:Y:S02]  /*7290*/  @P0 LDS.128 R52, [R0+0x30] ;  /* 0x0000300000340984 */ /* 0x0008640000000c00 */
.L_x_106:
[----:B------:R-:W-:Y:S05]  /*72a0*/  BSYNC B1 ;  /* 0x0000000000017941 */ /* 0x000fea0003800000 */
.L_x_105:
[----:B----4-:R-:W-:Y:S05]  /*72b0*/  VIADD R3, R34, 0x20 ;  /* 0x0000002022037836 */ /* 0x010fea0000000000 */
        /* <DEDUP_REMOVED lines=9> */
[----:B------:R-:W4:Y:S01]  /*7350*/  LDCU.64 UR6, c[0x4][0x78] ;  /* 0x01000f00ff0677ac */ /* 0x000f220008000a00 */
[----:B------:R-:W2:Y:S01]  /*7360*/  LDC.64 R2, c[0x4][R3] ;  /* 0x0100000003027b82 */ /* 0x000ea20000000a00 */
[----:B------:R-:W5:Y:S01]  /*7370*/  LDCU.64 UR4, c[0x4][0x10] ;  /* 0x01000200ff0477ac */ /* 0x000f620008000a00 */
[----:B-1----:R-:W-:Y:S01]  /*7380*/  MOV R5, UR9 ;  /* 0x0000000900057c02 */ /* 0x002fe20008000f00 */
[----:B------:R-:W-:Y:S01]  /*7390*/  IMAD.U32 R4, RZ, RZ, UR8 ;  /* 0x00000008ff047e24 */ /* 0x000fe2000f8e00ff */
[----:B----4-:R-:W-:Y:S01]  /*73a0*/  MOV R7, UR7 ;  /* 0x0000000700077c02 */ /* 0x010fe20008000f00 */
[----:B------:R-:W-:Y:S01]  /*73b0*/  IMAD.U32 R6, RZ, RZ, UR6 ;  /* 0x00000006ff067e24 */ /* 0x000fe2000f8e00ff */
[----:B-----5:R-:W-:Y:S01]  /*73c0*/  MOV R11, UR5 ;  /* 0x00000005000b7c02 */ /* 0x020fe20008000f00 */
[----:B------:R-:W-:Y:S02]  /*73d0*/  IMAD.U32 R10, RZ, RZ, UR4 ;  /* 0x00000004ff0a7e24 */ /* 0x000fe4000f8e00ff */
[----:B------:R-:W-:Y:S07]  /*73e0*/  LEPC R20, `(.L_x_110) ;  /* 0x000000001014794e */ /* 0x000fee0000000000 */
[----:B--23--:R-:W-:Y:S05]  /*73f0*/  CALL.ABS.NOINC R2 ;  /* 0x0000000002007343 */ /* 0x00cfea0003c00000 */
.L_x_110:
[----:B-1----:R-:W-:Y:S01]  /*7400*/  LOP3.LUT R20, R64, 0xffffe000, RZ, 0xc0, !PT ;  /* 0xffffe00040147812 */ /* 0x002fe200078ec0ff */
[----:B------:R-:W-:Y:S05]  /*7410*/  WARPSYNC.ALL ;  /* 0x0000000000007948 */ /* 0x000fea0003800000 */
[----:B------:R-:W-:Y:S01]  /*7420*/  R2UR UR4, R34 ;  /* 0x00000000220472ca */ /* 0x000fe200000e0000 */
[----:B------:R-:W-:Y:S01]  /*7430*/  IMAD.U32 R105, RZ, RZ, UR40 ;  /* 0x00000028ff697e24 */ /* 0x000fe2000f8e00ff */
[----:B------:R-:W-:Y:S01]  /*7440*/  LOP3.LUT R21, R65, 0xffffe000, RZ, 0xc0, !PT ;  /* 0xffffe00041157812 */ /* 0x000fe200078ec0ff */
[----:B------:R-:W-:Y:S01]  /*7450*/  BSSY.RECONVERGENT B0, `(.L_x_111) ;  /* 0x000005d000007945 */ /* 0x000fe20003800200 */
[----:B------:R-:W-:Y:S02]  /*7460*/  LOP3.LUT R49, R66, 0xffffe000, RZ, 0xc0, !PT ;  /* 0xffffe00042317812 */ /* 0x000fe400078ec0ff */
[----:B------:R-:W-:Y:S02]  /*7470*/  LOP3.LUT R48, R62, 0xffffe000, RZ, 0xc0, !PT ;  /* 0xffffe0003e307812 */ /* 0x000fe400078ec0ff */
[----:B------:R-:W-:Y:S02]  /*7480*/  LOP3.LUT R50, R58, 0xffffe000, RZ, 0xc0, !PT ;  /* 0xffffe0003a327812 */ /* 0x000fe400078ec0ff */
[----:B------:R-:W-:Y:S02]  /*7490*/  ISETP.NE.AND P6, PT, R98, RZ, PT ;  /* 0x000000ff6200720c */ /* 0x000fe40003fc5270 */
[----:B------:R-:W-:Y:S01]  /*74a0*/  ISETP.NE.AND P0, PT, R89, RZ, PT ;  /* 0x000000ff5900720c */ /* 0x000fe20003f05270 */
[----:B------:R-:W1:Y:S01]  /*74b0*/  LDTM.x16 R4, tmem[UR4+0x20] ;  /* 0x00002004000479ee */ /* 0x000e620008240000 */
[----:B------:R-:W-:Y:S09]  /*74c0*/  LEA R106, R102, UR50, 0x3 ;  /* 0x00000032666a7c11 */ /* 0x000ff2000f8e18ff */
[----:B------:R-:W-:Y:S02]  /*74d0*/  @P6 LEA R105, R105, UR50, 0x3 ;  /* 0x0000003269696c11 */ /* 0x000fe4000f8e18ff */
[----:B------:R-:W-:Y:S03]  /*74e0*/  @P6 SHF.L.U32 R107, R86, 0x1f, RZ ;  /* 0x0000001f566b6819 */ /* 0x000fe600000006ff */
[----:B------:R-:W-:Y:S05]  /*74f0*/  @P6 VIADD R105, R105, 0xa0 ;  /* 0x000000a069696836 */ /* 0x000fea0000000000 */
[----:B------:R-:W-:Y:S01]  /*7500*/  @P6 PRMT R105, R104, 0x654, R105 ;  /* 0x0000065468696816 */ /* 0x000fe20000000069 */
[C---:B-1----:R-:W-:Y:S01]  /*7510*/  FMUL R0, R33.reuse, R4 ;  /* 0x0000000421007220 */ /* 0x042fe20000400000 */
[C---:B------:R-:W-:Y:S01]  /*7520*/  FMUL R2, R33.reuse, R5 ;  /* 0x0000000521027220 */ /* 0x040fe20000400000 */
[C---:B------:R-:W-:Y:S01]  /*7530*/  FMUL R3, R33.reuse, R10 ;  /* 0x0000000a21037220 */ /* 0x040fe20000400000 */
[----:B------:R-:W-:Y:S01]  /*7540*/  FMUL R4, R33, R11 ;  /* 0x0000000b21047220 */ /* 0x000fe20000400000 */
[C---:B--2---:R-:W-:Y:S01]  /*7550*/  FFMA R36, R35.reuse, R20, R0 ;  /* 0x0000001423247223 */ /* 0x044fe20000000000 */
        /* <DEDUP_REMOVED lines=10> */
[C---:B------:R-:W-:Y:S01]  /*7600*/  FMUL R0, R33.reuse, R8 ;  /* 0x0000000821007220 */ /* 0x040fe20000400000 */
[C---:B------:R-:W-:Y:S01]  /*7610*/  FMUL R2, R33.reuse, R9 ;  /* 0x0000000921027220 */ /* 0x040fe20000400000 */
[----:B------:R-:W-:Y:S01]  /*7620*/  F2FP.TF32.F32.PACK_B R38, R38 ;  /* 0x00000026ff26723e */ /* 0x000fe200024050ff */
[----:B------:R-:W-:Y:S01]  /*7630*/  FMUL R5, R33, R12 ;  /* 0x0000000c21057220 */ /* 0x000fe20000400000 */
[----:B------:R-:W-:Y:S01]  /*7640*/  F2FP.TF32.F32.PACK_B R39, R39 ;  /* 0x00000027ff27723e */ /* 0x000fe200024050ff */
[C---:B------:R-:W-:Y:S01]  /*7650*/  FFMA R40, R35.reuse, R20, R0 ;  /* 0x0000001423287223 */ /* 0x040fe20000000000 */
[C---:B------:R-:W-:Y:S01]  /*7660*/  FFMA R41, R35.reuse, R49, R2 ;  /* 0x0000003123297223 */ /* 0x040fe20000000002 */
[----:B------:R-:W-:Y:S01]  /*7670*/  FFMA R42, R35, R48, R3 ;  /* 0x00000030232a7223 */ /* 0x000fe20000000003 */
[----:B------:R-:W-:Y:S01]  /*7680*/  LOP3.LUT R20, R63, 0xffffe000, RZ, 0xc0, !PT ;  /* 0xffffe0003f147812 */ /* 0x000fe200078ec0ff */
[----:B------:R1:W-:Y:S01]  /*7690*/  STS.128 [R87+0x4000], R36 ;  /* 0x0040002457007388 */ /* 0x0003e20000000c00 */
[----:B------:R-:W-:Y:S01]  /*76a0*/  LOP3.LUT R48, R56, 0xffffe000, RZ, 0xc0, !PT ;  /* 0xffffe00038307812 */ /* 0x000fe200078ec0ff */
[----:B------:R-:W-:Y:S01]  /*76b0*/  FMUL R6, R33, R13 ;  /* 0x0000000d21067220 */ /* 0x000fe20000400000 */
[----:B------:R-:W-:Y:S01]  /*76c0*/  LOP3.LUT R21, R57, 0xffffe000, RZ, 0xc0, !PT ;  /* 0xffffe00039157812 */ /* 0x000fe200078ec0ff */
[----:B------:R-:W-:Y:S01]  /*76d0*/  FFMA R43, R35, R20, R4 ;  /* 0x00000014232b7223 */ /* 0x000fe20000000004 */
        /* <DEDUP_REMOVED lines=22> */
[----:B------:R-:W-:Y:S02]  /*7840*/  F2FP.TF32.F32.PACK_B R46, R46 ;  /* 0x0000002eff2e723e */ /* 0x000fe400024050ff */
[----:B------:R-:W-:Y:S01]  /*7850*/  F2FP.TF32.F32.PACK_B R47, R47 ;  /* 0x0000002fff2f723e */ /* 0x000fe200024050ff */
[C---:B-1----:R-:W-:Y:S01]  /*7860*/  FFMA R36, R35.reuse, R20, R9 ;  /* 0x0000001423247223 */ /* 0x042fe20000000009 */
[C---:B------:R-:W-:Y:S01]  /*7870*/  FFMA R37, R35.reuse, R21, R10 ;  /* 0x0000001523257223 */ /* 0x040fe2000000000a */
[C---:B------:R-:W-:Y:S01]  /*7880*/  FFMA R38, R35.reuse, R48, R11 ;  /* 0x0000003023267223 */ /* 0x040fe2000000000b */
[----:B------:R-:W-:Y:S01]  /*7890*/  FFMA R39, R35, R49, R12 ;  /* 0x0000003123277223 */ /* 0x000fe2000000000c */
[----:B------:R2:W-:Y:S01]  /*78a0*/  STS.128 [R91+0x4020], R44 ;  /* 0x0040202c5b007388 */ /* 0x0005e20000000c00 */
[----:B------:R-:W-:Y:S02]  /*78b0*/  F2FP.TF32.F32.PACK_B R36, R36 ;  /* 0x00000024ff24723e */ /* 0x000fe400024050ff */
        /* <DEDUP_REMOVED lines=22> */
.L_x_112:
[----:B------:R-:W-:Y:S05]  /*7a20*/  BSYNC.RECONVERGENT B0 ;  /* 0x0000000000007941 */ /* 0x000fea0003800200 */
.L_x_111:
        /* <DEDUP_REMOVED lines=21> */
.L_x_116:
[----:B------:R-:W-:Y:S05]  /*7b80*/  BSYNC B0 ;  /* 0x0000000000007941 */ /* 0x000fea0003800000 */
.L_x_115:
[----:B------:R-:W-:Y:S11]  /*7b90*/  ISETP.NE.AND P0, PT, R103, RZ, PT ;  /* 0x000000ff6700720c */ /* 0x000ff60003f05270 */
[----:B------:R-:W-:Y:S02]  /*7ba0*/  @!UPT UIADD3 URZ, UPT, UPT, URZ, URZ, URZ ;  /* 0x000000fffffff290 */ /* 0x000fe4000fffe0ff */
[----:B------:R4:W1:Y:S04]  /*7bb0*/  @P0 LDS.128 R64, [R3] ;  /* 0x0000000003400984 */ /* 0x0008680000000c00 */
[----:B------:R4:W1:Y:S04]  /*7bc0*/  @P0 LDS.128 R60, [R2+0x10] ;  /* 0x00001000023c0984 */ /* 0x0008680000000c00 */
[----:B------:R4:W1:Y:S04]  /*7bd0*/  @P0 LDS.128 R56, [R0+0x20] ;  /* 0x0000200000380984 */ /* 0x0008680000000c00 */
[----:B------:R4:W1:Y:S02]  /*7be0*/  @P0 LDS.128 R52, [R102+0x30] ;  /* 0x0000300066340984 */ /* 0x0008640000000c00 */
.L_x_114:
[----:B------:R-:W-:Y:S05]  /*7bf0*/  BSYNC B1 ;  /* 0x0000000000017941 */ /* 0x000fea0003800000 */
.L_x_113:
        /* <DEDUP_REMOVED lines=21> */
.L_x_118:
[----:B------:R-:W-:Y:S01]  /*7d50*/  ISETP.NE.AND P0, PT, R89, RZ, PT ;  /* 0x000000ff5900720c */ /* 0x000fe20003f05270 */
[----:B------:R-:W-:Y:S05]  /*7d60*/  WARPSYNC.ALL ;  /* 0x0000000000007948 */ /* 0x000fea0003800000 */
[----:B------:R-:W-:Y:S01]  /*7d70*/  R2UR UR4, R34 ;  /* 0x00000000220472ca */ /* 0x000fe200000e0000 */
[----:B------:R-:W-:Y:S01]  /*7d80*/  BSSY.RECONVERGENT B0, `(.L_x_119) ;  /* 0x000005d000007945 */ /* 0x000fe20003800200 */
[----:B------:R-:W-:Y:S02]  /*7d90*/  R2UR UR5, R100 ;  /* 0x00000000640572ca */ /* 0x000fe400000e0000 */
[----:B-1----:R-:W-:Y:S02]  /*7da0*/  LOP3.LUT R0, R64, 0xffffe000, RZ, 0xc0, !PT ;  /* 0xffffe00040007812 */ /* 0x002fe400078ec0ff */
[----:B------:R-:W-:Y:S02]  /*7db0*/  LOP3.LUT R2, R65, 0xffffe000, RZ, 0xc0, !PT ;  /* 0xffffe00041027812 */ /* 0x000fe400078ec0ff */
[----:B------:R-:W-:Y:S02]  /*7dc0*/  LOP3.LUT R3, R66, 0xffffe000, RZ, 0xc0, !PT ;  /* 0xffffe00042037812 */ /* 0x000fe400078ec0ff */
[----:B------:R-:W-:Y:S02]  /*7dd0*/  LOP3.LUT R20, R67, 0xffffe000, RZ, 0xc0, !PT ;  /* 0xffffe00043147812 */ /* 0x000fe400078ec0ff */
[----:B------:R-:W-:Y:S01]  /*7de0*/  LOP3.LUT R21, R60, 0xffffe000, RZ, 0xc0, !PT ;  /* 0xffffe0003c157812 */ /* 0x000fe200078ec0ff */
[----:B------:R-:W1:Y:S01]  /*7df0*/  LDTM.x16 R4, tmem[UR4+0x30] ;  /* 0x00003004000479ee */ /* 0x000e620008240000 */
[----:B--2---:R-:W-:Y:S01]  /*7e00*/  LOP3.LUT R36, R61, 0xffffe000, RZ, 0xc0, !PT ;  /* 0xffffe0003d247812 */ /* 0x004fe200078ec0ff */
[----:B------:R-:W-:Y:S01]  /*7e10*/  UIADD3 UR5, UPT, UPT, UR5, 0xf0, URZ ;  /* 0x000000f005057890 */ /* 0x000fe2000fffe0ff */
[----:B------:R-:W-:Y:S01]  /*7e20*/  LOP3.LUT R37, R62, 0xffffe000, RZ, 0xc0, !PT ;  /* 0xffffe0003e257812 */ /* 0x000fe200078ec0ff */
[----:B------:R-:W-:Y:S01]  /*7e30*/  NOP ;  /* 0x0000000000007918 */ /* 0x000fe20000000000 */
[----:B------:R-:W-:Y:S01]  /*7e40*/  LOP3.LUT R38, R63, 0xffffe000, RZ, 0xc0, !PT ;  /* 0xffffe0003f267812 */ /* 0x000fe200078ec0ff */
[----:B------:R-:W-:Y:S01]  /*7e50*/  UPRMT UR5, UR45, 0x654, UR5 ;  /* 0x000006542d057896 */ /* 0x000fe20008000005 */
[----:B------:R-:W-:Y:S02]  /*7e60*/  LOP3.LUT R39, R56, 0xffffe000, RZ, 0xc0, !PT ;  /* 0xffffe00038277812 */ /* 0x000fe400078ec0ff */
[----:B------:R-:W-:Y:S02]  /*7e70*/  LOP3.LUT R40, R57, 0xffffe000, RZ, 0xc0, !PT ;  /* 0xffffe00039287812 */ /* 0x000fe400078ec0ff */
[----:B------:R-:W-:Y:S02]  /*7e80*/  LOP3.LUT R41, R58, 0xffffe000, RZ, 0xc0, !PT ;  /* 0xffffe0003a297812 */ /* 0x000fe400078ec0ff */
[----:B------:R-:W-:Y:S02]  /*7e90*/  LOP3.LUT R42, R59, 0xffffe000, RZ, 0xc0, !PT ;  /* 0xffffe0003b2a7812 */ /* 0x000fe400078ec0ff */
[----:B-1----:R-:W-:Y:S01]  /*7ea0*/  SYNCS.ARRIVE.TRANS64.RED.A1T0 RZ, [UR5], RZ ;  /* 0x000000ffffff79a7 */ /* 0x002fe20008100405 */
[----:B------:R-:W-:Y:S02]  /*7eb0*/  LOP3.LUT R43, R52, 0xffffe000, RZ, 0xc0, !PT ;  /* 0xffffe000342b7812 */ /* 0x000fe400078ec0ff */
[----:B------:R-:W-:Y:S02]  /*7ec0*/  LOP3.LUT R44, R53, 0xffffe000, RZ, 0xc0, !PT ;  /* 0xffffe000352c7812 */ /* 0x000fe400078ec0ff */
[----:B------:R-:W-:Y:S02]  /*7ed0*/  LOP3.LUT R45, R54, 0xffffe000, RZ, 0xc0, !PT ;  /* 0xffffe000362d7812 */ /* 0x000fe400078ec0ff */
[----:B------:R-:W-:Y:S01]  /*7ee0*/  LOP3.LUT R46, R55, 0xffffe000, RZ, 0xc0, !PT ;  /* 0xffffe000372e7812 */ /* 0x000fe200078ec0ff */
[C---:B------:R-:W-:Y:S01]  /*7ef0*/  FMUL R4, R33.reuse, R4 ;  /* 0x0000000421047220 */ /* 0x040fe20000400000 */
[C---:B------:R-:W-:Y:S01]  /*7f00*/  FMUL R5, R33.reuse, R5 ;  /* 0x0000000521057220 */ /* 0x040fe20000400000 */
[C---:B------:R-:W-:Y:S01]  /*7f10*/  FMUL R6, R33.reuse, R6 ;  /* 0x0000000621067220 */ /* 0x040fe20000400000 */
[----:B------:R-:W-:Y:S01]  /*7f20*/  FMUL R7, R33, R7 ;  /* 0x0000000721077220 */ /* 0x000fe20000400000 */
[C---:B------:R-:W-:Y:S01]  /*7f30*/  FFMA R4, R35.reuse, R0, R4 ;  /* 0x0000000023047223 */ /* 0x040fe20000000004 */
[C---:B------:R-:W-:Y:S01]  /*7f40*/  FFMA R5, R35.reuse, R2, R5 ;  /* 0x0000000223057223 */ /* 0x040fe20000000005 */
[C---:B------:R-:W-:Y:S01]  /*7f50*/  FFMA R6, R35.reuse, R3, R6 ;  /* 0x0000000323067223 */ /* 0x040fe20000000006 */
[----:B------:R-:W-:Y:S01]  /*7f60*/  FFMA R7, R35, R20, R7 ;  /* 0x0000001423077223 */ /* 0x000fe20000000007 */
[C---:B------:R-:W-:Y:S01]  /*7f70*/  FMUL R8, R33.reuse, R8 ;  /* 0x0000000821087220 */ /* 0x040fe20000400000 */
[C---:B------:R-:W-:Y:S01]  /*7f80*/  FMUL R9, R33.reuse, R9 ;  /* 0x0000000921097220 */ /* 0x040fe20000400000 */
[C---:B------:R-:W-:Y:S01]  /*7f90*/  FMUL R10, R33.reuse, R10 ;  /* 0x0000000a210a7220 */ /* 0x040fe20000400000 */
        /* <DEDUP_REMOVED lines=9> */
[C---:B------:R-:W-:Y:S01]  /*8030*/  FMUL R12, R33.reuse, R12 ;  /* 0x0000000c210c7220 */ /* 0x040fe20000400000 */
[----:B------:R-:W-:Y:S01]  /*8040*/  F2FP.TF32.F32.PACK_B R8, R8 ;  /* 0x00000008ff08723e */ /* 0x000fe200024050ff */
[C---:B------:R-:W-:Y:S01]  /*8050*/  FMUL R13, R33.reuse, R13 ;  /* 0x0000000d210d7220 */ /* 0x040fe20000400000 */
[----:B------:R1:W-:Y:S01]  /*8060*/  STS.128 [R87+0x6000], R4 ;  /* 0x0060000457007388 */ /* 0x0003e20000000c00 */
        /* <DEDUP_REMOVED lines=8> */
[----:B------:R-:W-:Y:S01]  /*80f0*/  FFMA R15, R35, R42, R15 ;  /* 0x0000002a230f7223 */ /* 0x000fe2000000000f */
[C---:B------:R-:W-:Y:S01]  /*8100*/  FMUL R16, R33.reuse, R16 ;  /* 0x0000001021107220 */ /* 0x040fe20000400000 */
[----:B------:R-:W-:Y:S01]  /*8110*/  F2FP.TF32.F32.PACK_B R12, R12 ;  /* 0x0000000cff0c723e */ /* 0x000fe200024050ff */
[----:B------:R1:W-:Y:S01]  /*8120*/  STS.128 [R93+0x6010], R8 ;  /* 0x006010085d007388 */ /* 0x0003e20000000c00 */
        /* <DEDUP_REMOVED lines=10> */
[----:B------:R-:W-:Y:S02]  /*81d0*/  F2FP.TF32.F32.PACK_B R16, R16 ;  /* 0x00000010ff10723e */ /* 0x000fe400024050ff */
        /* <DEDUP_REMOVED lines=22> */
[----:B--2---:R-:W-:Y:S04]  /*8340*/  DEPBAR.LE SB0, 0x1 ;  /* 0x000080400000791a */ /* 0x004fe80000000000 */
.L_x_120:
[----:B------:R-:W-:Y:S05]  /*8350*/  BSYNC.RECONVERGENT B0 ;  /* 0x0000000000007941 */ /* 0x000fea0003800200 */
.L_x_119:
[----:B------:R-:W-:Y:S01]  /*8360*/  BAR.SYNC.DEFER_BLOCKING 0x1, 0x80 ;  /* 0x0042000000007b1d */ /* 0x000fe20000010000 */
[----:B------:R-:W-:Y:S01]  /*8370*/  UISETP.NE.AND UP0, UPT, UR52, -0x4, UPT ;  /* 0xfffffffc3400788c */ /* 0x000fe2000bf05270 */
[----:B------:R-:W-:Y:S08]  /*8380*/  IADD3 R0, PT, PT, R30, 0x1, RZ ;  /* 0x000000011e007810 */ /* 0x000ff00007ffe0ff */
[----:B------:R-:W-:Y:S05]  /*8390*/  BRA.U !UP0, `(.L_x_121) ;  /* 0x0000000108247547 */ /* 0x000fea000b800000 */
[----:B------:R-:W-:Y:S01]  /*83a0*/  ISETP.NE.AND P0, PT, R98, RZ, PT ;  /* 0x000000ff6200720c */ /* 0x000fe20003f05270 */
[----:B------:R-:W-:Y:S01]  /*83b0*/  IMAD.U32 R2, RZ, RZ, UR56 ;  /* 0x00000038ff027e24 */ /* 0x000fe2000f8e00ff */
[----:B------:R-:W-:Y:S04]  /*83c0*/  UIADD3 UR56, UPT, UPT, UR56, 0x1, URZ ;  /* 0x0000000138387890 */ /* 0x000fe8000fffe0ff */
[----:B------:R-:W-:Y:S04]  /*83d0*/  UISETP.NE.AND UP0, UPT, UR56, 0x4, UPT ;  /* 0x000000043800788c */ /* 0x000fe8000bf05270 */
[----:B------:R-:W-:Y:S03]  /*83e0*/  USEL UR56, UR56, URZ, UP0 ;  /* 0x000000ff38387287 */ /* 0x000fe60008000000 */
[----:B------:R-:W-:Y:S05]  /*83f0*/  @P0 LEA R2, R2, UR50, 0x3 ;  /* 0x0000003202020c11 */ /* 0x000fea000f8e18ff */
[----:B------:R-:W-:Y:S05]  /*8400*/  @P0 VIADD R3, R2, 0xa0 ;  /* 0x000000a002030836 */ /* 0x000fea0000000000 */
[----:B------:R-:W-:Y:S04]  /*8410*/  @P0 PRMT R3, R104, 0x654, R3 ;  /* 0x0000065468030816 */ /* 0x000fe80000000003 */
[----:B------:R2:W-:Y:S03]  /*8420*/  @P0 SYNCS.ARRIVE.TRANS64.RED.A1T0 RZ, [R3+URZ], RZ ;  /* 0x000000ff03ff09a7 */ /* 0x0005e600081004ff */
.L_x_121:
[----:B------:R-:W-:Y:S01]  /*8430*/  ISETP.NE.AND P1, PT, R92, RZ, PT ;  /* 0x000000ff5c00720c */ /* 0x000fe20003f25270 */
[----:B------:R-:W-:Y:S01]  /*8440*/  UIADD3 UR52, UPT, UPT, UR52, 0x4, URZ ;  /* 0x0000000434347890 */ /* 0x000fe2000fffe0ff */
[----:B------:R-:W-:Y:S01]  /*8450*/  ISETP.NE.AND P0, PT, R0, 0x2, PT ;  /* 0x000000020000780c */ /* 0x000fe20003f05270 */
[----:B------:R-:W-:Y:S01]  /*8460*/  UMOV UR57, UR51 ;  /* 0x0000003300397c82 */ /* 0x000fe20008000000 */
[----:B------:R-:W-:Y:S01]  /*8470*/  LOP3.LUT R84, R84, 0x1, RZ, 0x3c, !PT ;  /* 0x0000000154547812 */ /* 0x000fe200078e3cff */
[----:B-1----:R-:W-:Y:S01]  /*8480*/  IMAD.IADD R16, R29, 0x1, R51 ;  /* 0x000000011d107824 */ /* 0x002fe200078e0233 */
[----:B------:R-:W-:Y:S01]  /*8490*/  SEL R2, RZ, 0x1, P0 ;  /* 0x00000001ff027807 */ /* 0x000fe20000000000 */
[----:B------:R-:W-:Y:S01]  /*84a0*/  IMAD.IADD R19, R31, 0x1, R78 ;  /* 0x000000011f137824 */ /* 0x000fe200078e024e */
[----:B------:R-:W-:Y:S02]  /*84b0*/  SEL R30, R0, RZ, P0 ;  /* 0x000000ff001e7207 */ /* 0x000fe40000000000 */
[----:B------:R-:W-:Y:S03]  /*84c0*/  LOP3.LUT R85, R85, R2, RZ, 0x3c, !PT ;  /* 0x0000000255557212 */ /* 0x000fe600078e3cff */
[----:B------:R-:W-:Y:S05]  /*84d0*/  @P1 BRA `(.L_x_122) ;  /* 0xffffffcc00241947 */ /* 0x000fea000383ffff */
[----:B------:R-:W-:-:S09]  /*84e0*/  UISETP.NE.AND UP0, UPT, UR53, URZ, UPT ;  /* 0x000000ff3500728c */ /* 0x000fd2000bf05270 */
[----:B------:R-:W-:Y:S05]  /*84f0*/  BRA.U !UP0, `(.L_x_123) ;  /* 0x0000000108487547 */ /* 0x000fea000b800000 */
[----:B------:R-:W1:Y:S02]  /*8500*/  LDCU.64 UR4, c[0x0][0x890] ;  /* 0x00011200ff0477ac */ /* 0x000e640008000a00 */
[----:B-1----:R-:W-:-:S04]  /*8510*/  UISETP.NE.U32.AND UP0, UPT, UR4, URZ, UPT ;  /* 0x000000ff0400728c */ /* 0x002fc8000bf05070 */
[----:B------:R-:W-:-:S09]  /*8520*/  UISETP.NE.AND.EX UP0, UPT, UR5, URZ, UPT, UP0 ;  /* 0x000000ff0500728c */ /* 0x000fd2000bf05300 */
[----:B------:R-:W-:Y:S05]  /*8530*/  BRA.U UP0, `(.L_x_124) ;  /* 0x00000001000c7547 */ /* 0x000fea000b800000 */
[----:B------:R-:W-:-:S13]  /*8540*/  FSETP.NEU.AND P0, PT, R35, RZ, PT ;  /* 0x000000ff2300720b */ /* 0x000fda0003f0d000 */
[----:B------:R-:W-:Y:S05]  /*8550*/  @!P0 EXIT ;  /* 0x000000000000894d */ /* 0x000fea0003800000 */
[----:B------:R-:W-:Y:S05]  /*8560*/  BRA `(.L_x_123) ;  /* 0x00000000002c7947 */ /* 0x000fea0003800000 */
.L_x_124:
[----:B------:R-:W-:Y:S01]  /*8570*/  ISETP.NE.AND P0, PT, R97, RZ, PT ;  /* 0x000000ff6100720c */ /* 0x000fe20003f05270 */
[----:B------:R-:W-:-:S12]  /*8580*/  BSSY.RECONVERGENT B0, `(.L_x_123) ;  /* 0x0000009000007945 */ /* 0x000fd80003800200 */
[----:B------:R-:W-:Y:S05]  /*8590*/  @P0 BRA `(.L_x_125) ;  /* 0x0000000000140947 */ /* 0x000fea0003800000 */
[----:B------:R-:W1:Y:S02]  /*85a0*/  LDCU.64 UR4, c[0x0][0x888] ;  /* 0x00011100ff0477ac */ /* 0x000e640008000a00 */
[----:B-1----:R-:W-:-:S04]  /*85b0*/  ISETP.NE.U32.AND P0, PT, RZ, UR4, PT ;  /* 0x00000004ff007c0c */ /* 0x002fc8000bf05070 */
[----:B------:R-:W-:-:S13]  /*85c0*/  ISETP.NE.AND.EX P0, PT, RZ, UR5, PT, P0 ;  /* 0x00000005ff007c0c */ /* 0x000fda000bf05300 */
[----:B------:R-:W-:Y:S05]  /*85d0*/  @!P0 EXIT ;  /* 0x000000000000894d */ /* 0x000fea0003800000 */
[----:B------:R-:W-:Y:S05]  /*85e0*/  BRA `(.L_x_126) ;  /* 0x0000000000087947 */ /* 0x000fea0003800000 */
.L_x_125:
[----:B------:R-:W-:-:S13]  /*85f0*/  FSETP.NEU.AND P0, PT, R35, RZ, PT ;  /* 0x000000ff2300720b */ /* 0x000fda0003f0d000 */
[----:B------:R-:W-:Y:S05]  /*8600*/  @!P0 EXIT ;  /* 0x000000000000894d */ /* 0x000fea0003800000 */
.L_x_126:
[----:B------:R-:W-:Y:S05]  /*8610*/  BSYNC.RECONVERGENT B0 ;  /* 0x0000000000007941 */ /* 0x000fea0003800200 */
.L_x_123:
[----:B------:R-:W-:Y:S01]  /*8620*/  ULEA UR4, UR56, UR50, 0x3 ;  /* 0x0000003238047291 */ /* 0x000fe2000f8e18ff */
[----:B------:R-:W-:-:S04]  /*8630*/  DEPBAR.LE SB0, 0x0 ;  /* 0x000080000000791a */ /* 0x000fc80000000000 */
[----:B------:R-:W-:-:S04]  /*8640*/  UIADD3 UR4, UPT, UPT, UR4, 0xa0, URZ ;  /* 0x000000a004047890 */ /* 0x000fc8000fffe0ff */
[----:B------:R-:W-:-:S09]  /*8650*/  UPRMT UR4, UR45, 0x654, UR4 ;  /* 0x000006542d047896 */ /* 0x000fd20008000004 */
[----:B------:R-:W-:Y:S01]  /*8660*/  SYNCS.ARRIVE.TRANS64.RED.A1T0 RZ, [UR4], RZ ;  /* 0x000000ffffff79a7 */ /* 0x000fe20008100404 */
[----:B------:R-:W-:Y:S05]  /*8670*/  EXIT ;  /* 0x000000000000794d */ /* 0x000fea0003800000 */
.L_x_19:
[----:B------:R-:W-:Y:S07]  /*8680*/  MOV R2, UR9 ;  /* 0x0000000900027c02 */ /* 0x000fee0008000f00 */
.L_x_127:
[----:B-1----:R1:W2:Y:S02]  /*8690*/  SYNCS.PHASECHK.TRANS64.TRYWAIT P1, [R2+URZ+0x40], R5 ;  /* 0x00004005020075a7 */ /* 0x0022a400080211ff */
[----:B--2---:R-:W-:Y:S05]  /*86a0*/  @!P1 NANOSLEEP.SYNCS 0x989680 ;  /* 0x009896800000995d */ /* 0x004fea0003900000 */
[----:B------:R-:W2:Y:S02]  /*86b0*/  @!P1 SYNCS.PHASECHK.TRANS64 P1, [R2+URZ+0x40], R5 ;  /* 0x00004005020095a7 */ /* 0x000ea400080210ff */
[----:B--2---:R-:W-:Y:S05]  /*86c0*/  @!P1 BRA `(.L_x_127) ;  /* 0xfffffffc00f09947 */ /* 0x004fea000383ffff */
[----:B------:R-:W-:Y:S05]  /*86d0*/  BRA `(.L_x_18) ;  /* 0xffffff9000507947 */ /* 0x000fea000383ffff */
.L_x_25:
[----:B------:R-:W-:Y:S07]  /*86e0*/  MOV R2, UR9 ;  /* 0x0000000900027c02 */ /* 0x000fee0008000f00 */
.L_x_128:
[----:B-1----:R1:W2:Y:S02]  /*86f0*/  SYNCS.PHASECHK.TRANS64.TRYWAIT P0, [R2+URZ+0x40], R5 ;  /* 0x00004005020075a7 */ /* 0x0022a400080011ff */
[----:B--2---:R-:W-:Y:S05]  /*8700*/  @!P0 NANOSLEEP.SYNCS 0x989680 ;  /* 0x009896800000895d */ /* 0x004fea0003900000 */
[----:B------:R-:W2:Y:S02]  /*8710*/  @!P0 SYNCS.PHASECHK.TRANS64 P0, [R2+URZ+0x40], R5 ;  /* 0x00004005020085a7 */ /* 0x000ea400080010ff */
[----:B--2---:R-:W-:Y:S05]  /*8720*/  @!P0 BRA `(.L_x_128) ;  /* 0xfffffffc00f08947 */ /* 0x004fea000383ffff */
[----:B------:R-:W-:Y:S05]  /*8730*/  BRA `(.L_x_24) ;  /* 0xffffff9400b87947 */ /* 0x000fea000383ffff */
.L_x_29:
[----:B-1----:R-:W-:-:S07]  /*8740*/  MOV R2, UR22 ;  /* 0x0000001600027c02 */ /* 0x002fce0008000f00 */
.L_x_129:
[----:B-1----:R1:W4:Y:S02]  /*8750*/  SYNCS.PHASECHK.TRANS64.TRYWAIT P0, [R2+URZ+0xd0], R3 ;  /* 0x0000d003020075a7 */ /* 0x00232400080011ff */
[----:B----4-:R-:W-:Y:S05]  /*8760*/  @!P0 NANOSLEEP.SYNCS 0x989680 ;  /* 0x009896800000895d */ /* 0x010fea0003900000 */
[----:B------:R-:W4:Y:S02]  /*8770*/  @!P0 SYNCS.PHASECHK.TRANS64 P0, [R2+URZ+0xd0], R3 ;  /* 0x0000d003020085a7 */ /* 0x000f2400080010ff */
[----:B----4-:R-:W-:Y:S05]  /*8780*/  @!P0 BRA `(.L_x_129) ;  /* 0xfffffffc00f08947 */ /* 0x010fea000383ffff */
[----:B------:R-:W-:Y:S05]  /*8790*/  BRA `(.L_x_130) ;  /* 0xffffff98007c7947 */ /* 0x000fea000383ffff */
.L_x_33:
[----:B------:R-:W-:-:S07]  /*87a0*/  MOV R0, UR4 ;  /* 0x0000000400007c02 */ /* 0x000fce0008000f00 */
.L_x_131:
[----:B-1----:R1:W4:Y:S02]  /*87b0*/  SYNCS.PHASECHK.TRANS64.TRYWAIT P0, [R0+URZ], R3 ;  /* 0x00000003000075a7 */ /* 0x00232400080011ff */
[----:B----4-:R-:W-:Y:S05]  /*87c0*/  @!P0 NANOSLEEP.SYNCS 0x989680 ;  /* 0x009896800000895d */ /* 0x010fea0003900000 */
[----:B------:R-:W4:Y:S02]  /*87d0*/  @!P0 SYNCS.PHASECHK.TRANS64 P0, [R0+URZ], R3 ;  /* 0x00000003000085a7 */ /* 0x000f2400080010ff */
[----:B----4-:R-:W-:Y:S05]  /*87e0*/  @!P0 BRA `(.L_x_131) ;  /* 0xfffffffc00f08947 */ /* 0x010fea000383ffff */
[----:B------:R-:W-:Y:S05]  /*87f0*/  BRA `(.L_x_132) ;  /* 0xffffff9c00d47947 */ /* 0x000fea000383ffff */
.L_x_34:
[----:B------:R-:W-:-:S07]  /*8800*/  MOV R0, UR4 ;  /* 0x0000000400007c02 */ /* 0x000fce0008000f00 */
.L_x_133:
[----:B-1----:R1:W4:Y:S02]  /*8810*/  SYNCS.PHASECHK.TRANS64.TRYWAIT P0, [R0+URZ], R3 ;  /* 0x00000003000075a7 */ /* 0x00232400080011ff */
[----:B----4-:R-:W-:Y:S05]  /*8820*/  @!P0 NANOSLEEP.SYNCS 0x989680 ;  /* 0x009896800000895d */ /* 0x010fea0003900000 */
[----:B------:R-:W4:Y:S02]  /*8830*/  @!P0 SYNCS.PHASECHK.TRANS64 P0, [R0+URZ], R3 ;  /* 0x00000003000085a7 */ /* 0x000f2400080010ff */
[----:B----4-:R-:W-:Y:S05]  /*8840*/  @!P0 BRA `(.L_x_133) ;  /* 0xfffffffc00f08947 */ /* 0x010fea000383ffff */
[----:B------:R-:W-:Y:S05]  /*8850*/  BRA `(.L_x_134) ;  /* 0xffffff9c00e47947 */ /* 0x000fea000383ffff */
.L_x_35:
[----:B------:R-:W-:-:S07]  /*8860*/  MOV R0, UR4 ;  /* 0x0000000400007c02 */ /* 0x000fce0008000f00 */
.L_x_135:
[----:B-1----:R1:W4:Y:S02]  /*8870*/  SYNCS.PHASECHK.TRANS64.TRYWAIT P0, [R0+URZ], R3 ;  /* 0x00000003000075a7 */ /* 0x00232400080011ff */
[----:B----4-:R-:W-:Y:S05]  /*8880*/  @!P0 NANOSLEEP.SYNCS 0x989680 ;  /* 0x009896800000895d */ /* 0x010fea0003900000 */
[----:B------:R-:W4:Y:S02]  /*8890*/  @!P0 SYNCS.PHASECHK.TRANS64 P0, [R0+URZ], R3 ;  /* 0x00000003000085a7 */ /* 0x000f2400080010ff */
[----:B----4-:R-:W-:Y:S05]  /*88a0*/  @!P0 BRA `(.L_x_135) ;  /* 0xfffffffc00f08947 */ /* 0x010fea000383ffff */
[----:B------:R-:W-:Y:S05]  /*88b0*/  BRA `(.L_x_136) ;  /* 0xffffff9c00f47947 */ /* 0x000fea000383ffff */
.L_x_36:
[----:B------:R-:W-:-:S07]  /*88c0*/  MOV R0, UR4 ;  /* 0x0000000400007c02 */ /* 0x000fce0008000f00 */
.L_x_137:
[----:B-1----:R1:W4:Y:S02]  /*88d0*/  SYNCS.PHASECHK.TRANS64.TRYWAIT P0, [R0+URZ], R3 ;  /* 0x00000003000075a7 */ /* 0x00232400080011ff */
[----:B----4-:R-:W-:Y:S05]  /*88e0*/  @!P0 NANOSLEEP.SYNCS 0x989680 ;  /* 0x009896800000895d */ /* 0x010fea0003900000 */
[----:B------:R-:W4:Y:S02]  /*88f0*/  @!P0 SYNCS.PHASECHK.TRANS64 P0, [R0+URZ], R3 ;  /* 0x00000003000085a7 */ /* 0x000f2400080010ff */
[----:B----4-:R-:W-:Y:S05]  /*8900*/  @!P0 BRA `(.L_x_137) ;  /* 0xfffffffc00f08947 */ /* 0x010fea000383ffff */
[----:B------:R-:W-:Y:S05]  /*8910*/  BRA `(.L_x_138) ;  /* 0xffffffa000047947 */ /* 0x000fea000383ffff */
.L_x_37:
[----:B------:R-:W-:-:S07]  /*8920*/  MOV R0, UR4 ;  /* 0x0000000400007c02 */ /* 0x000fce0008000f00 */
.L_x_139:
[----:B-1----:R1:W4:Y:S02]  /*8930*/  SYNCS.PHASECHK.TRANS64.TRYWAIT P0, [R0+URZ], R3 ;  /* 0x00000003000075a7 */ /* 0x00232400080011ff */
[----:B----4-:R-:W-:Y:S05]  /*8940*/  @!P0 NANOSLEEP.SYNCS 0x989680 ;  /* 0x009896800000895d */ /* 0x010fea0003900000 */
[----:B------:R-:W4:Y:S02]  /*8950*/  @!P0 SYNCS.PHASECHK.TRANS64 P0, [R0+URZ], R3 ;  /* 0x00000003000085a7 */ /* 0x000f2400080010ff */
[----:B----4-:R-:W-:Y:S05]  /*8960*/  @!P0 BRA `(.L_x_139) ;  /* 0xfffffffc00f08947 */ /* 0x010fea000383ffff */
[----:B------:R-:W-:Y:S05]  /*8970*/  BRA `(.L_x_140) ;  /* 0xffffffa000147947 */ /* 0x000fea000383ffff */
.L_x_38:
[----:B------:R-:W-:-:S07]  /*8980*/  MOV R0, UR4 ;  /* 0x0000000400007c02 */ /* 0x000fce0008000f00 */
.L_x_141:
[----:B-1----:R1:W4:Y:S02]  /*8990*/  SYNCS.PHASECHK.TRANS64.TRYWAIT P0, [R0+URZ], R3 ;  /* 0x00000003000075a7 */ /* 0x00232400080011ff */
[----:B----4-:R-:W-:Y:S05]  /*89a0*/  @!P0 NANOSLEEP.SYNCS 0x989680 ;  /* 0x009896800000895d */ /* 0x010fea0003900000 */
[----:B------:R-:W4:Y:S02]  /*89b0*/  @!P0 SYNCS.PHASECHK.TRANS64 P0, [R0+URZ], R3 ;  /* 0x00000003000085a7 */ /* 0x000f2400080010ff */
[----:B----4-:R-:W-:Y:S05]  /*89c0*/  @!P0 BRA `(.L_x_141) ;  /* 0xfffffffc00f08947 */ /* 0x010fea000383ffff */
[----:B------:R-:W-:Y:S05]  /*89d0*/  BRA `(.L_x_142) ;  /* 0xffffffa000247947 */ /* 0x000fea000383ffff */
.L_x_39:
[----:B------:R-:W-:-:S07]  /*89e0*/  MOV R0, UR4 ;  /* 0x0000000400007c02 */ /* 0x000fce0008000f00 */
.L_x_143:
[----:B-1----:R1:W4:Y:S02]  /*89f0*/  SYNCS.PHASECHK.TRANS64.TRYWAIT P0, [R0+URZ], R3 ;  /* 0x00000003000075a7 */ /* 0x00232400080011ff */
[----:B----4-:R-:W-:Y:S05]  /*8a00*/  @!P0 NANOSLEEP.SYNCS 0x989680 ;  /* 0x009896800000895d */ /* 0x010fea0003900000 */
[----:B------:R-:W4:Y:S02]  /*8a10*/  @!P0 SYNCS.PHASECHK.TRANS64 P0, [R0+URZ], R3 ;  /* 0x00000003000085a7 */ /* 0x000f2400080010ff */
[----:B----4-:R-:W-:Y:S05]  /*8a20*/  @!P0 BRA `(.L_x_143) ;  /* 0xfffffffc00f08947 */ /* 0x010fea000383ffff */
[----:B------:R-:W-:Y:S05]  /*8a30*/  BRA `(.L_x_144) ;  /* 0xffffffa000347947 */ /* 0x000fea000383ffff */
.L_x_42:
[----:B------:R-:W-:-:S07]  /*8a40*/  MOV R4, UR45 ;  /* 0x0000002d00047c02 */ /* 0x000fce0008000f00 */
.L_x_145:
[----:B-1----:R1:W2:Y:S02]  /*8a50*/  SYNCS.PHASECHK.TRANS64.TRYWAIT P1, [R4+URZ+0xd8], R7 ;  /* 0x0000d807040075a7 */ /* 0x0022a400080211ff */
[----:B--2---:R-:W-:Y:S05]  /*8a60*/  @!P1 NANOSLEEP.SYNCS 0x989680 ;  /* 0x009896800000995d */ /* 0x004fea0003900000 */
[----:B------:R-:W2:Y:S02]  /*8a70*/  @!P1 SYNCS.PHASECHK.TRANS64 P1, [R4+URZ+0xd8], R7 ;  /* 0x0000d807040095a7 */ /* 0x000ea400080210ff */
[----:B--2---:R-:W-:Y:S05]  /*8a80*/  @!P1 BRA `(.L_x_145) ;  /* 0xfffffffc00f09947 */ /* 0x004fea000383ffff */
[----:B------:R-:W-:Y:S05]  /*8a90*/  BRA `(.L_x_146) ;  /* 0xffffffa0009c7947 */ /* 0x000fea000383ffff */
.L_x_43:
[----:B-1----:R-:W-:-:S07]  /*8aa0*/  MOV R4, UR45 ;  /* 0x0000002d00047c02 */ /* 0x002fce0008000f00 */
.L_x_147:
[----:B-1----:R1:W2:Y:S02]  /*8ab0*/  SYNCS.PHASECHK.TRANS64.TRYWAIT P1, [R4+URZ+0xd0], R5 ;  /* 0x0000d005040075a7 */ /* 0x0022a400080211ff */
[----:B--2---:R-:W-:Y:S05]  /*8ac0*/  @!P1 NANOSLEEP.SYNCS 0x989680 ;  /* 0x009896800000995d */ /* 0x004fea0003900000 */
[----:B------:R-:W2:Y:S02]  /*8ad0*/  @!P1 SYNCS.PHASECHK.TRANS64 P1, [R4+URZ+0xd0], R5 ;  /* 0x0000d005040095a7 */ /* 0x000ea400080210ff */
[----:B--2---:R-:W-:Y:S05]  /*8ae0*/  @!P1 BRA `(.L_x_147) ;  /* 0xfffffffc00f09947 */ /* 0x004fea000383ffff */
[----:B------:R-:W-:Y:S05]  /*8af0*/  BRA `(.L_x_148) ;  /* 0xffffffa000a47947 */ /* 0x000fea000383ffff */
.L_x_51:
[----:B------:R-:W-:-:S07]  /*8b00*/  MOV R0, UR6 ;  /* 0x0000000600007c02 */ /* 0x000fce0008000f00 */
.L_x_149:
[----:B-1----:R1:W2:Y:S02]  /*8b10*/  SYNCS.PHASECHK.TRANS64.TRYWAIT P0, [R0+URZ+0xd0], R5 ;  /* 0x0000d005000075a7 */ /* 0x0022a400080011ff */
[----:B--2---:R-:W-:Y:S05]  /*8b20*/  @!P0 NANOSLEEP.SYNCS 0x989680 ;  /* 0x009896800000895d */ /* 0x004fea0003900000 */
[----:B------:R-:W2:Y:S02]  /*8b30*/  @!P0 SYNCS.PHASECHK.TRANS64 P0, [R0+URZ+0xd0], R5 ;  /* 0x0000d005000085a7 */ /* 0x000ea400080010ff */
[----:B--2---:R-:W-:Y:S05]  /*8b40*/  @!P0 BRA `(.L_x_149) ;  /* 0xfffffffc00f08947 */ /* 0x004fea000383ffff */
[----:B------:R-:W-:Y:S05]  /*8b50*/  BRA `(.L_x_150) ;  /* 0xffffffa800287947 */ /* 0x000fea000383ffff */
.L_x_52:
[----:B------:R-:W-:-:S07]  /*8b60*/  MOV R5, UR8 ;  /* 0x0000000800057c02 */ /* 0x000fce0008000f00 */
.L_x_151:
[----:B-1----:R1:W2:Y:S02]  /*8b70*/  SYNCS.PHASECHK.TRANS64.TRYWAIT P0, [R5+URZ+0xf0], R0 ;  /* 0x0000f000050075a7 */ /* 0x0022a400080011ff */
[----:B--2---:R-:W-:Y:S05]  /*8b80*/  @!P0 NANOSLEEP.SYNCS 0x989680 ;  /* 0x009896800000895d */ /* 0x004fea0003900000 */
[----:B------:R-:W2:Y:S02]  /*8b90*/  @!P0 SYNCS.PHASECHK.TRANS64 P0, [R5+URZ+0xf0], R0 ;  /* 0x0000f000050085a7 */ /* 0x000ea400080010ff */
[----:B--2---:R-:W-:Y:S05]  /*8ba0*/  @!P0 BRA `(.L_x_151) ;  /* 0xfffffffc00f08947 */ /* 0x004fea000383ffff */
[----:B------:R-:W-:Y:S05]  /*8bb0*/  BRA `(.L_x_152) ;  /* 0xffffffa800447947 */ /* 0x000fea000383ffff */
.L_x_55:
[----:B-1----:R-:W-:Y:S07]  /*8bc0*/  MOV R0, UR7 ;  /* 0x0000000700007c02 */ /* 0x002fee0008000f00 */
.L_x_153:
[----:B-1----:R1:W2:Y:S02]  /*8bd0*/  SYNCS.PHASECHK.TRANS64.TRYWAIT P0, [R0+URZ], R5 ;  /* 0x00000005000075a7 */ /* 0x0022a400080011ff */
[----:B--2---:R-:W-:Y:S05]  /*8be0*/  @!P0 NANOSLEEP.SYNCS 0x989680 ;  /* 0x009896800000895d */ /* 0x004fea0003900000 */
[----:B------:R-:W2:Y:S02]  /*8bf0*/  @!P0 SYNCS.PHASECHK.TRANS64 P0, [R0+URZ], R5 ;  /* 0x00000005000085a7 */ /* 0x000ea400080010ff */
[----:B--2---:R-:W-:Y:S05]  /*8c00*/  @!P0 BRA `(.L_x_153) ;  /* 0xfffffffc00f08947 */ /* 0x004fea000383ffff */
[----:B------:R-:W-:Y:S05]  /*8c10*/  BRA `(.L_x_54) ;  /* 0xffffffa800687947 */ /* 0x000fea000383ffff */
.L_x_58:
[----:B------:R-:W-:-:S07]  /*8c20*/  MOV R0, UR5 ;  /* 0x0000000500007c02 */ /* 0x000fce0008000f00 */
.L_x_154:
[----:B-1----:R1:W3:Y:S02]  /*8c30*/  SYNCS.PHASECHK.TRANS64.TRYWAIT P0, [R0+URZ], R3 ;  /* 0x00000003000075a7 */ /* 0x0022e400080011ff */
[----:B---3--:R-:W-:Y:S05]  /*8c40*/  @!P0 NANOSLEEP.SYNCS 0x989680 ;  /* 0x009896800000895d */ /* 0x008fea0003900000 */
[----:B------:R-:W3:Y:S02]  /*8c50*/  @!P0 SYNCS.PHASECHK.TRANS64 P0, [R0+URZ], R3 ;  /* 0x00000003000085a7 */ /* 0x000ee400080010ff */
[----:B---3--:R-:W-:Y:S05]  /*8c60*/  @!P0 BRA `(.L_x_154) ;  /* 0xfffffffc00f08947 */ /* 0x008fea000383ffff */
[----:B------:R-:W-:Y:S05]  /*8c70*/  BRA `(.L_x_155) ;  /* 0xffffffac005c7947 */ /* 0x000fea000383ffff */
.L_x_59:
[----:B------:R-:W-:-:S07]  /*8c80*/  MOV R0, UR7 ;  /* 0x0000000700007c02 */ /* 0x000fce0008000f00 */
.L_x_156:
[----:B-1----:R1:W3:Y:S02]  /*8c90*/  SYNCS.PHASECHK.TRANS64.TRYWAIT P0, [R0+URZ], R3 ;  /* 0x00000003000075a7 */ /* 0x0022e400080011ff */
[----:B---3--:R-:W-:Y:S05]  /*8ca0*/  @!P0 NANOSLEEP.SYNCS 0x989680 ;  /* 0x009896800000895d */ /* 0x008fea0003900000 */
[----:B------:R-:W3:Y:S02]  /*8cb0*/  @!P0 SYNCS.PHASECHK.TRANS64 P0, [R0+URZ], R3 ;  /* 0x00000003000085a7 */ /* 0x000ee400080010ff */
[----:B---3--:R-:W-:Y:S05]  /*8cc0*/  @!P0 BRA `(.L_x_156) ;  /* 0xfffffffc00f08947 */ /* 0x008fea000383ffff */
[----:B------:R-:W-:Y:S05]  /*8cd0*/  BRA `(.L_x_157) ;  /* 0xffffffac00687947 */ /* 0x000fea000383ffff */
.L_x_64:
[----:B------:R-:W-:Y:S07]  /*8ce0*/  MOV R0, UR22 ;  /* 0x0000001600007c02 */ /* 0x000fee0008000f00 */
.L_x_158:
[----:B--2---:R2:W3:Y:S02]  /*8cf0*/  SYNCS.PHASECHK.TRANS64.TRYWAIT P0, [R0+URZ+0xd0], R3 ;  /* 0x0000d003000075a7 */ /* 0x0044e400080011ff */
[----:B---3--:R-:W-:Y:S05]  /*8d00*/  @!P0 NANOSLEEP.SYNCS 0x989680 ;  /* 0x009896800000895d */ /* 0x008fea0003900000 */
[----:B------:R-:W3:Y:S02]  /*8d10*/  @!P0 SYNCS.PHASECHK.TRANS64 P0, [R0+URZ+0xd0], R3 ;  /* 0x0000d003000085a7 */ /* 0x000ee400080010ff */
[----:B---3--:R-:W-:Y:S05]  /*8d20*/  @!P0 BRA `(.L_x_158) ;  /* 0xfffffffc00f08947 */ /* 0x008fea000383ffff */
[----:B------:R-:W-:Y:S05]  /*8d30*/  BRA `(.L_x_159) ;  /* 0xffffffb000987947 */ /* 0x000fea000383ffff */
.L_x_67:
[----:B------:R-:W-:Y:S07]  /*8d40*/  MOV R0, UR22 ;  /* 0x0000001600007c02 */ /* 0x000fee0008000f00 */
.L_x_160:
[----:B--2---:R2:W3:Y:S02]  /*8d50*/  SYNCS.PHASECHK.TRANS64.TRYWAIT P0, [R0+URZ+0xc8], R3 ;  /* 0x0000c803000075a7 */ /* 0x0044e400080011ff */
[----:B---3--:R-:W-:Y:S05]  /*8d60*/  @!P0 NANOSLEEP.SYNCS 0x989680 ;  /* 0x009896800000895d */ /* 0x008fea0003900000 */
[----:B------:R-:W3:Y:S02]  /*8d70*/  @!P0 SYNCS.PHASECHK.TRANS64 P0, [R0+URZ+0xc8], R3 ;  /* 0x0000c803000085a7 */ /* 0x000ee400080010ff */
[----:B---3--:R-:W-:Y:S05]  /*8d80*/  @!P0 BRA `(.L_x_160) ;  /* 0xfffffffc00f08947 */ /* 0x008fea000383ffff */
[----:B------:R-:W-:Y:S05]  /*8d90*/  BRA `(.L_x_66) ;  /* 0xffffffb400707947 */ /* 0x000fea000383ffff */
.L_x_70:
[----:B------:R-:W-:Y:S07]  /*8da0*/  MOV R3, UR22 ;  /* 0x0000001600037c02 */ /* 0x000fee0008000f00 */
.L_x_161:
[----:B-1----:R1:W2:Y:S02]  /*8db0*/  SYNCS.PHASECHK.TRANS64.TRYWAIT P0, [R3+URZ+0xa0], R12 ;  /* 0x0000a00c030075a7 */ /* 0x0022a400080011ff */
[----:B--2---:R-:W-:Y:S05]  /*8dc0*/  @!P0 NANOSLEEP.SYNCS 0x989680 ;  /* 0x009896800000895d */ /* 0x004fea0003900000 */
[----:B------:R-:W2:Y:S02]  /*8dd0*/  @!P0 SYNCS.PHASECHK.TRANS64 P0, [R3+URZ+0xa0], R12 ;  /* 0x0000a00c030085a7 */ /* 0x000ea400080010ff */
[----:B--2---:R-:W-:Y:S05]  /*8de0*/  @!P0 BRA `(.L_x_161) ;  /* 0xfffffffc00f08947 */ /* 0x004fea000383ffff */
[----:B------:R-:W-:Y:S05]  /*8df0*/  BRA `(.L_x_162) ;  /* 0xffffffb800287947 */ /* 0x000fea000383ffff */
.L_x_71:
[----:B-1----:R-:W-:Y:S07]  /*8e00*/  MOV R3, UR22 ;  /* 0x0000001600037c02 */ /* 0x002fee0008000f00 */
.L_x_163:
[----:B-1----:R1:W2:Y:S02]  /*8e10*/  SYNCS.PHASECHK.TRANS64.TRYWAIT P0, [R3+URZ+0xa8], R12 ;  /* 0x0000a80c030075a7 */ /* 0x0022a400080011ff */
[----:B--2---:R-:W-:Y:S05]  /*8e20*/  @!P0 NANOSLEEP.SYNCS 0x989680 ;  /* 0x009896800000895d */ /* 0x004fea0003900000 */
[----:B------:R-:W2:Y:S02]  /*8e30*/  @!P0 SYNCS.PHASECHK.TRANS64 P0, [R3+URZ+0xa8], R12 ;  /* 0x0000a80c030085a7 */ /* 0x000ea400080010ff */
[----:B--2---:R-:W-:Y:S05]  /*8e40*/  @!P0 BRA `(.L_x_163) ;  /* 0xfffffffc00f08947 */ /* 0x004fea000383ffff */
[----:B------:R-:W-:Y:S05]  /*8e50*/  BRA `(.L_x_164) ;  /* 0xffffffb800607947 */ /* 0x000fea000383ffff */
.L_x_72:
[----:B-1----:R-:W-:Y:S07]  /*8e60*/  MOV R3, UR22 ;  /* 0x0000001600037c02 */ /* 0x002fee0008000f00 */
.L_x_165:
[----:B-1----:R1:W2:Y:S02]  /*8e70*/  SYNCS.PHASECHK.TRANS64.TRYWAIT P0, [R3+URZ+0xb0], R12 ;  /* 0x0000b00c030075a7 */ /* 0x0022a400080011ff */
[----:B--2---:R-:W-:Y:S05]  /*8e80*/  @!P0 NANOSLEEP.SYNCS 0x989680 ;  /* 0x009896800000895d */ /* 0x004fea0003900000 */
[----:B------:R-:W2:Y:S02]  /*8e90*/  @!P0 SYNCS.PHASECHK.TRANS64 P0, [R3+URZ+0xb0], R12 ;  /* 0x0000b00c030085a7 */ /* 0x000ea400080010ff */
[----:B--2---:R-:W-:Y:S05]  /*8ea0*/  @!P0 BRA `(.L_x_165) ;  /* 0xfffffffc00f08947 */ /* 0x004fea000383ffff */
[----:B------:R-:W-:Y:S05]  /*8eb0*/  BRA `(.L_x_166) ;  /* 0xffffffb800a87947 */ /* 0x000fea000383ffff */
.L_x_73:
[----:B------:R-:W-:Y:S07]  /*8ec0*/  MOV R3, UR22 ;  /* 0x0000001600037c02 */ /* 0x000fee0008000f00 */
.L_x_167:
[----:B-1----:R1:W2:Y:S02]  /*8ed0*/  SYNCS.PHASECHK.TRANS64.TRYWAIT P0, [R3+URZ+0xb8], R12 ;  /* 0x0000b80c030075a7 */ /* 0x0022a400080011ff */
[----:B--2---:R-:W-:Y:S05]  /*8ee0*/  @!P0 NANOSLEEP.SYNCS 0x989680 ;  /* 0x009896800000895d */ /* 0x004fea0003900000 */
[----:B------:R-:W2:Y:S02]  /*8ef0*/  @!P0 SYNCS.PHASECHK.TRANS64 P0, [R3+URZ+0xb8], R12 ;  /* 0x0000b80c030085a7 */ /* 0x000ea400080010ff */
[----:B--2---:R-:W-:Y:S05]  /*8f00*/  @!P0 BRA `(.L_x_167) ;  /* 0xfffffffc00f08947 */ /* 0x004fea000383ffff */
[----:B------:R-:W-:Y:S05]  /*8f10*/  BRA `(.L_x_168) ;  /* 0xffffffbc00307947 */ /* 0x000fea000383ffff */
.L_x_75:
[----:B------:R-:W-:-:S07]  /*8f20*/  MOV R0, UR22 ;  /* 0x0000001600007c02 */ /* 0x000fce0008000f00 */
.L_x_169:
[----:B-1----:R1:W3:Y:S02]  /*8f30*/  SYNCS.PHASECHK.TRANS64.TRYWAIT P0, [R0+URZ+0xa0], R3 ;  /* 0x0000a003000075a7 */ /* 0x0022e400080011ff */
[----:B---3--:R-:W-:Y:S05]  /*8f40*/  @!P0 NANOSLEEP.SYNCS 0x989680 ;  /* 0x009896800000895d */ /* 0x008fea0003900000 */
[----:B------:R-:W3:Y:S02]  /*8f50*/  @!P0 SYNCS.PHASECHK.TRANS64 P0, [R0+URZ+0xa0], R3 ;  /* 0x0000a003000085a7 */ /* 0x000ee400080010ff */
[----:B---3--:R-:W-:Y:S05]  /*8f60*/  @!P0 BRA `(.L_x_169) ;  /* 0xfffffffc00f08947 */ /* 0x008fea000383ffff */
[----:B------:R-:W-:Y:S05]  /*8f70*/  BRA `(.L_x_170) ;  /* 0xffffffbc00947947 */ /* 0x000fea000383ffff */
.L_x_76:
[----:B-1----:R-:W-:-:S07]  /*8f80*/  MOV R0, UR22 ;  /* 0x0000001600007c02 */ /* 0x002fce0008000f00 */
.L_x_171:
[----:B-1----:R1:W3:Y:S02]  /*8f90*/  SYNCS.PHASECHK.TRANS64.TRYWAIT P0, [R0+URZ+0xa8], R3 ;  /* 0x0000a803000075a7 */ /* 0x0022e400080011ff */
[----:B---3--:R-:W-:Y:S05]  /*8fa0*/  @!P0 NANOSLEEP.SYNCS 0x989680 ;  /* 0x009896800000895d */ /* 0x008fea0003900000 */
[----:B------:R-:W3:Y:S02]  /*8fb0*/  @!P0 SYNCS.PHASECHK.TRANS64 P0, [R0+URZ+0xa8], R3 ;  /* 0x0000a803000085a7 */ /* 0x000ee400080010ff */
[----:B---3--:R-:W-:Y:S05]  /*8fc0*/  @!P0 BRA `(.L_x_171) ;  /* 0xfffffffc00f08947 */ /* 0x008fea000383ffff */
[----:B------:R-:W-:Y:S05]  /*8fd0*/  BRA `(.L_x_172) ;  /* 0xffffffbc00847947 */ /* 0x000fea000383ffff */
.L_x_77:
[----:B-1----:R-:W-:-:S07]  /*8fe0*/  MOV R0, UR22 ;  /* 0x0000001600007c02 */ /* 0x002fce0008000f00 */
.L_x_173:
[----:B-1----:R1:W3:Y:S02]  /*8ff0*/  SYNCS.PHASECHK.TRANS64.TRYWAIT P0, [R0+URZ+0xb0], R3 ;  /* 0x0000b003000075a7 */ /* 0x0022e400080011ff */
[----:B---3--:R-:W-:Y:S05]  /*9000*/  @!P0 NANOSLEEP.SYNCS 0x989680 ;  /* 0x009896800000895d */ /* 0x008fea0003900000 */
[----:B------:R-:W3:Y:S02]  /*9010*/  @!P0 SYNCS.PHASECHK.TRANS64 P0, [R0+URZ+0xb0], R3 ;  /* 0x0000b003000085a7 */ /* 0x000ee400080010ff */
[----:B---3--:R-:W-:Y:S05]  /*9020*/  @!P0 BRA `(.L_x_173) ;  /* 0xfffffffc00f08947 */ /* 0x008fea000383ffff */
[----:B------:R-:W-:Y:S05]  /*9030*/  BRA `(.L_x_174) ;  /* 0xffffffbc00747947 */ /* 0x000fea000383ffff */
.L_x_79:
[----:B------:R-:W-:Y:S07]  /*9040*/  MOV R0, UR50 ;  /* 0x0000003200007c02 */ /* 0x000fee0008000f00 */
.L_x_175:
[----:B--2---:R2:W4:Y:S02]  /*9050*/  SYNCS.PHASECHK.TRANS64.TRYWAIT P0, [R0+URZ+0xd0], R3 ;  /* 0x0000d003000075a7 */ /* 0x00452400080011ff */
[----:B----4-:R-:W-:Y:S05]  /*9060*/  @!P0 NANOSLEEP.SYNCS 0x989680 ;  /* 0x009896800000895d */ /* 0x010fea0003900000 */
[----:B------:R-:W4:Y:S02]  /*9070*/  @!P0 SYNCS.PHASECHK.TRANS64 P0, [R0+URZ+0xd0], R3 ;  /* 0x0000d003000085a7 */ /* 0x000f2400080010ff */
[----:B----4-:R-:W-:Y:S05]  /*9080*/  @!P0 BRA `(.L_x_175) ;  /* 0xfffffffc00f08947 */ /* 0x010fea000383ffff */
[----:B------:R-:W-:Y:S05]  /*9090*/  BRA `(.L_x_176) ;  /* 0xffffffc000407947 */ /* 0x000fea000383ffff */
.L_x_90:
[----:B-1----:R-:W-:Y:S04]  /*90a0*/  MOV R0, UR50 ;  /* 0x0000003200007c02 */ /* 0x002fe80008000f00 */
[----:B------:R1:W3:Y:S03]  /*90b0*/  SYNCS.PHASECHK.TRANS64.TRYWAIT P1, [R0+URZ+0x80], R5 ;  /* 0x00008005000075a7 */ /* 0x0002e600080211ff */
[----:B---3--:R-:W-:Y:S05]  /*90c0*/  @!P1 NANOSLEEP.SYNCS 0x989680 ;  /* 0x009896800000995d */ /* 0x008fea0003900000 */
[----:B------:R-:W3:Y:S02]  /*90d0*/  @!P1 SYNCS.PHASECHK.TRANS64 P1, [R0+URZ+0x80], R5 ;  /* 0x00008005000095a7 */ /* 0x000ee400080210ff */
[----:B---3--:R-:W-:Y:S05]  /*90e0*/  @!P1 BRA `(.L_x_90) ;  /* 0xfffffffc00ec9947 */ /* 0x008fea000383ffff */
[----:B------:R-:W-:Y:S05]  /*90f0*/  BRA `(.L_x_89) ;  /* 0xffffffcc00807947 */ /* 0x000fea000383ffff */
.L_x_92:
[----:B-1----:R1:W4:Y:S02]  /*9100*/  SYNCS.PHASECHK.TRANS64.TRYWAIT P0, [R100+URZ+0xe0], R3 ;  /* 0x0000e003640075a7 */ /* 0x00232400080011ff */
[----:B----4-:R-:W-:Y:S05]  /*9110*/  @!P0 NANOSLEEP.SYNCS 0x989680 ;  /* 0x009896800000895d */ /* 0x010fea0003900000 */
[----:B------:R-:W4:Y:S02]  /*9120*/  @!P0 SYNCS.PHASECHK.TRANS64 P0, [R100+URZ+0xe0], R3 ;  /* 0x0000e003640085a7 */ /* 0x000f2400080010ff */
[----:B----4-:R-:W-:Y:S05]  /*9130*/  @!P0 BRA `(.L_x_92) ;  /* 0xfffffffc00f08947 */ /* 0x010fea000383ffff */
[----:B------:R-:W-:Y:S05]  /*9140*/  BRA `(.L_x_91) ;  /* 0xffffffcc00a87947 */ /* 0x000fea000383ffff */
.L_x_101:
[----:B-1----:R1:W2:Y:S02]  /*9150*/  SYNCS.PHASECHK.TRANS64.TRYWAIT P0, [R3+URZ+0x80], R0 ;  /* 0x00008000030075a7 */ /* 0x0022a400080011ff */
[----:B--2---:R-:W-:Y:S05]  /*9160*/  @!P0 NANOSLEEP.SYNCS 0x989680 ;  /* 0x009896800000895d */ /* 0x004fea0003900000 */
[----:B------:R-:W2:Y:S02]  /*9170*/  @!P0 SYNCS.PHASECHK.TRANS64 P0, [R3+URZ+0x80], R0 ;  /* 0x00008000030085a7 */ /* 0x000ea400080010ff */
[----:B--2---:R-:W-:Y:S05]  /*9180*/  @!P0 BRA `(.L_x_101) ;  /* 0xfffffffc00f08947 */ /* 0x004fea000383ffff */
[----:B------:R-:W-:Y:S05]  /*9190*/  BRA `(.L_x_100) ;  /* 0xffffffd400cc7947 */ /* 0x000fea000383ffff */
.L_x_109:
[----:B-1----:R1:W4:Y:S02]  /*91a0*/  SYNCS.PHASECHK.TRANS64.TRYWAIT P0, [R50+URZ+0x80], R5 ;  /* 0x00008005320075a7 */ /* 0x00232400080011ff */
[----:B----4-:R-:W-:Y:S05]  /*91b0*/  @!P0 NANOSLEEP.SYNCS 0x989680 ;  /* 0x009896800000895d */ /* 0x010fea0003900000 */
[----:B------:R-:W4:Y:S02]  /*91c0*/  @!P0 SYNCS.PHASECHK.TRANS64 P0, [R50+URZ+0x80], R5 ;  /* 0x00008005320085a7 */ /* 0x000f2400080010ff */
[----:B----4-:R-:W-:Y:S05]  /*91d0*/  @!P0 BRA `(.L_x_109) ;  /* 0xfffffffc00f08947 */ /* 0x010fea000383ffff */
[----:B------:R-:W-:Y:S05]  /*91e0*/  BRA `(.L_x_108) ;  /* 0xffffffe000107947 */ /* 0x000fea000383ffff */
.L_x_117:
[----:B-1----:R1:W4:Y:S02]  /*91f0*/  SYNCS.PHASECHK.TRANS64.TRYWAIT P0, [R106+URZ+0x80], R5 ;  /* 0x000080056a0075a7 */ /* 0x00232400080011ff */
[----:B----4-:R-:W-:Y:S05]  /*9200*/  @!P0 NANOSLEEP.SYNCS 0x989680 ;  /* 0x009896800000895d */ /* 0x010fea0003900000 */
[----:B------:R-:W4:Y:S02]  /*9210*/  @!P0 SYNCS.PHASECHK.TRANS64 P0, [R106+URZ+0x80], R5 ;  /* 0x000080056a0085a7 */ /* 0x000f2400080010ff */
[----:B----4-:R-:W-:Y:S05]  /*9220*/  @!P0 BRA `(.L_x_117) ;  /* 0xfffffffc00f08947 */ /* 0x010fea000383ffff */
[----:B------:R-:W-:Y:S05]  /*9230*/  BRA `(.L_x_116) ;  /* 0xffffffe800507947 */ /* 0x000fea000383ffff */
        .weak           $__internal_0_$__cuda_sm10x_tcgen05_guardrail_trap_col_being_dealloced_not_returned_by_alloc
        .type           $__internal_0_$__cuda_sm10x_tcgen05_guardrail_trap_col_being_dealloced_not_returned_by_alloc,@function
        .size           $__internal_0_$__cuda_sm10x_tcgen05_guardrail_trap_col_being_dealloced_not_returned_by_alloc,($__internal_1_$__cuda_sm10x_tcgen05_guardrail_trap_phase_invalid_during_alloc - $__internal_0_$__cuda_sm10x_tcgen05_guardrail_trap_col_being_dealloced_not_returned_by_alloc)
$__internal_0_$__cuda_sm10x_tcgen05_guardrail_trap_col_being_dealloced_not_returned_by_alloc:
[----:B------:R-:W-:Y:S05]  /*9240*/  BPT.TRAP 0x1 ;  /* 0x000000040000795c */ /* 0x000fea0000300000 */
[----:B------:R-:W-:-:S04]  /*9250*/  HFMA2 R3, -RZ, RZ, 0, 0 ;  /* 0x00000000ff037431 */ /* 0x000fc800000001ff */
[----:B------:R-:W-:Y:S05]  /*9260*/  RET.REL.NODEC R2 `(_ZN7cutlass13device_kernelINS_4conv6kernel13ConvUniversalINS1_16ConvProblemShapeILNS1_8OperatorE0ELi2EEENS1_10collective14CollectiveConvINS1_47MainloopSm100TmaUmmaWarpSpecializedImplicitGemmILS5_0ELi8ELi2ELi1ELi2EN4cute5tupleIJNSA_1CILi1EEESD_SD_EEEEENSB_IJNSC_ILi128EEENSC_ILi64EEENSB_IJNSC_ILi32EEEEEEEEENS_10tfloat32_tESL_NSA_8TiledMMAINSA_8MMA_AtomIJNSA_17SM100_MMA_TF32_SSISL_SL_fLi128ELi64ELNSA_4UMMA5MajorE0ELSQ_0ELNSP_7ScaleInE0ELSR_0EEEEEENSA_6LayoutISE_NSB_IJNSC_ILi0EEESV_SV_EEEEENSB_IJNSA_10UnderscoreESY_SY_EEEEENS7_6detail27Sm100ImplicitGemmTileTraitsINSA_20SM90_TMA_LOAD_IM2COLENSA_14ComposedLayoutINSA_7SwizzleILi3ELi4ELi3EEENSA_18smem_ptr_flag_bitsILi32EEENSU_INSB_IJNSC_ILi8EEESI_EEENSB_IJSI_SD_EEEEEEEvEENS12_INSA_13SM90_TMA_LOADES1D_vEEEENS_8epilogue10collective18CollectiveEpilogueINS1I_23Sm100TmaWarpSpecializedILi4ELi2ELi16ELb1ELb0EEEJSK_NSB_IJNSU_ISG_SD_EENSU_INSC_ILi16EEESD_EEEEESL_NSB_IJNSB_IJlllEEESD_SV_EEESL_S1S_NS1I_6fusion15FusionCallbacksIS1M_NS1T_17LinearCombinationISL_fSL_fLNS_15FloatRoundStyleE2EEESK_S1Q_JEEENSA_5SM1004TMEM4LOAD26SM100_TMEM_LOAD_32dp32b16xES13_NS14_INS15_ILi2ELi4ELi3EEES18_NSU_INSB_IJS19_S1O_EEENSB_IJS1O_SD_EEEEEEENSA_39AutoVectorizingCopyWithAssumedAlignmentILi128EEENSA_21SM90_TMA_STORE_IM2COLES27_S29_S29_EEEvvEEEEvNT_6ParamsE) ;  /* 0xffffff6c02647950 */ /* 0x000fea0003c3ffff */
        .weak           $__internal_1_$__cuda_sm10x_tcgen05_guardrail_trap_phase_invalid_during_alloc
        .type           $__internal_1_$__cuda_sm10x_tcgen05_guardrail_trap_phase_invalid_during_alloc,@function
        .size           $__internal_1_$__cuda_sm10x_tcgen05_guardrail_trap_phase_invalid_during_alloc,($__internal_2_$__cuda_sm10x_tcgen05_guardrail_trap_unallocated_columns_being_dealloced - $__internal_1_$__cuda_sm10x_tcgen05_guardrail_trap_phase_invalid_during_alloc)
$__internal_1_$__cuda_sm10x_tcgen05_guardrail_trap_phase_invalid_during_alloc:
[----:B------:R-:W-:Y:S05]  /*9270*/  BPT.TRAP 0x1 ;  /* 0x000000040000795c */ /* 0x000fea0000300000 */
[----:B------:R-:W-:-:S04]  /*9280*/  MOV R3, 0x0 ;  /* 0x0000000000037802 */ /* 0x000fc80000000f00 */
[----:B------:R-:W-:Y:S05]  /*9290*/  RET.REL.NODEC R2 `(_ZN7cutlass13device_kernelINS_4conv6kernel13ConvUniversalINS1_16ConvProblemShapeILNS1_8OperatorE0ELi2EEENS1_10collective14CollectiveConvINS1_47MainloopSm100TmaUmmaWarpSpecializedImplicitGemmILS5_0ELi8ELi2ELi1ELi2EN4cute5tupleIJNSA_1CILi1EEESD_SD_EEEEENSB_IJNSC_ILi128EEENSC_ILi64EEENSB_IJNSC_ILi32EEEEEEEEENS_10tfloat32_tESL_NSA_8TiledMMAINSA_8MMA_AtomIJNSA_17SM100_MMA_TF32_SSISL_SL_fLi128ELi64ELNSA_4UMMA5MajorE0ELSQ_0ELNSP_7ScaleInE0ELSR_0EEEEEENSA_6LayoutISE_NSB_IJNSC_ILi0EEESV_SV_EEEEENSB_IJNSA_10UnderscoreESY_SY_EEEEENS7_6detail27Sm100ImplicitGemmTileTraitsINSA_20SM90_TMA_LOAD_IM2COLENSA_14ComposedLayoutINSA_7SwizzleILi3ELi4ELi3EEENSA_18smem_ptr_flag_bitsILi32EEENSU_INSB_IJNSC_ILi8EEESI_EEENSB_IJSI_SD_EEEEEEEvEENS12_INSA_13SM90_TMA_LOADES1D_vEEEENS_8epilogue10collective18CollectiveEpilogueINS1I_23Sm100TmaWarpSpecializedILi4ELi2ELi16ELb1ELb0EEEJSK_NSB_IJNSU_ISG_SD_EENSU_INSC_ILi16EEESD_EEEEESL_NSB_IJNSB_IJlllEEESD_SV_EEESL_S1S_NS1I_6fusion15FusionCallbacksIS1M_NS1T_17LinearCombinationISL_fSL_fLNS_15FloatRoundStyleE2EEESK_S1Q_JEEENSA_5SM1004TMEM4LOAD26SM100_TMEM_LOAD_32dp32b16xES13_NS14_INS15_ILi2ELi4ELi3EEES18_NSU_INSB_IJS19_S1O_EEENSB_IJS1O_SD_EEEEEEENSA_39AutoVectorizingCopyWithAssumedAlignmentILi128EEENSA_21SM90_TMA_STORE_IM2COLES27_S29_S29_EEEvvEEEEvNT_6ParamsE) ;  /* 0xffffff6c02587950 */ /* 0x000fea0003c3ffff */
        .weak           $__internal_2_$__cuda_sm10x_tcgen05_guardrail_trap_unallocated_columns_being_dealloced
        .type           $__internal_2_$__cuda_sm10x_tcgen05_guardrail_trap_unallocated_columns_being_dealloced,@function
        .size           $__internal_2_$__cuda_sm10x_tcgen05_guardrail_trap_unallocated_columns_being_dealloced,(.L_x_178 - $__internal_2_$__cuda_sm10x_tcgen05_guardrail_trap_unallocated_columns_being_dealloced)
$__internal_2_$__cuda_sm10x_tcgen05_guardrail_trap_unallocated_columns_being_dealloced:
[----:B------:R-:W-:Y:S05]  /*92a0*/  BPT.TRAP 0x1 ;  /* 0x000000040000795c */ /* 0x000fea0000300000 */
[----:B------:R-:W-:-:S04]  /*92b0*/  HFMA2 R3, -RZ, RZ, 0, 0 ;  /* 0x00000000ff037431 */ /* 0x000fc800000001ff */
[----:B------:R-:W-:Y:S05]  /*92c0*/  RET.REL.NODEC R2 `(_ZN7cutlass13device_kernelINS_4conv6kernel13ConvUniversalINS1_16ConvProblemShapeILNS1_8OperatorE0ELi2EEENS1_10collective14CollectiveConvINS1_47MainloopSm100TmaUmmaWarpSpecializedImplicitGemmILS5_0ELi8ELi2ELi1ELi2EN4cute5tupleIJNSA_1CILi1EEESD_SD_EEEEENSB_IJNSC_ILi128EEENSC_ILi64EEENSB_IJNSC_ILi32EEEEEEEEENS_10tfloat32_tESL_NSA_8TiledMMAINSA_8MMA_AtomIJNSA_17SM100_MMA_TF32_SSISL_SL_fLi128ELi64ELNSA_4UMMA5MajorE0ELSQ_0ELNSP_7ScaleInE0ELSR_0EEEEEENSA_6LayoutISE_NSB_IJNSC_ILi0EEESV_SV_EEEEENSB_IJNSA_10UnderscoreESY_SY_EEEEENS7_6detail27Sm100ImplicitGemmTileTraitsINSA_20SM90_TMA_LOAD_IM2COLENSA_14ComposedLayoutINSA_7SwizzleILi3ELi4ELi3EEENSA_18smem_ptr_flag_bitsILi32EEENSU_INSB_IJNSC_ILi8EEESI_EEENSB_IJSI_SD_EEEEEEEvEENS12_INSA_13SM90_TMA_LOADES1D_vEEEENS_8epilogue10collective18CollectiveEpilogueINS1I_23Sm100TmaWarpSpecializedILi4ELi2ELi16ELb1ELb0EEEJSK_NSB_IJNSU_ISG_SD_EENSU_INSC_ILi16EEESD_EEEEESL_NSB_IJNSB_IJlllEEESD_SV_EEESL_S1S_NS1I_6fusion15FusionCallbacksIS1M_NS1T_17LinearCombinationISL_fSL_fLNS_15FloatRoundStyleE2EEESK_S1Q_JEEENSA_5SM1004TMEM4LOAD26SM100_TMEM_LOAD_32dp32b16xES13_NS14_INS15_ILi2ELi4ELi3EEES18_NSU_INSB_IJS19_S1O_EEENSB_IJS1O_SD_EEEEEEENSA_39AutoVectorizingCopyWithAssumedAlignmentILi128EEENSA_21SM90_TMA_STORE_IM2COLES27_S29_S29_EEEvvEEEEvNT_6ParamsE) ;  /* 0xffffff6c024c7950 */ /* 0x000fea0003c3ffff */
.L_x_177:
[----:B------:R-:W-:-:S00]  /*92d0*/  BRA `(.L_x_177) ;  /* 0xfffffffc00fc7947 */ /* 0x000fc0000383ffff */
[----:B------:R-:W-:-:S00]  /*92e0*/  NOP ;  /* 0x0000000000007918 */ /* 0x000fc00000000000 */
        /* <DEDUP_REMOVED lines=9> */
.L_x_178:


//--------------------- .nv.global.init           --------------------------
	.section	.nv.global.init,"aw",@progbits
.nv.global.init:
	.type		$str$29,@object
	.size		$str$29,($str$30 - $str$29)
$str$29:
        /*0000*/ 	.byte	0x28, 0x61, 0x64, 0x64, 0x72, 0x65, 0x73, 0x73, 0x20, 0x26, 0x20, 0x6d, 0x61, 0x73, 0x6b, 0x29
        /*0010*/ 	.byte	0x20, 0x3d, 0x3d, 0x20, 0x30, 0x00
	.type		$str$30,@object
	.size		$str$30,($str$28 - $str$30)
$str$30:
        /*0016*/ 	.byte	0x2f, 0x74, 0x6d, 0x70, 0x2f, 0x63, 0x75, 0x74, 0x6c, 0x61, 0x73, 0x73, 0x5f, 0x73, 0x77, 0x65
        /*0026*/ 	.byte	0x65, 0x70, 0x5f, 0x73, 0x72, 0x63, 0x2f, 0x69, 0x6e, 0x63, 0x6c, 0x75, 0x64, 0x65, 0x2f, 0x63
        /*0036*/ 	.byte	0x75, 0x74, 0x65, 0x2f, 0x70, 0x6f, 0x69, 0x6e, 0x74, 0x65, 0x72, 0x5f, 0x66, 0x6c, 0x61, 0x67
        /*0046*/ 	.byte	0x67, 0x65, 0x64, 0x2e, 0x68, 0x70, 0x70, 0x00
	.type		$str$28,@object
	.size		$str$28,($str$27 - $str$28)
$str$28:
        /*004e*/ 	.byte	0x2f, 0x74, 0x6d, 0x70, 0x2f, 0x63, 0x75, 0x74, 0x6c, 0x61, 0x73, 0x73, 0x5f, 0x73, 0x77, 0x65
        /*005e*/ 	.byte	0x65, 0x70, 0x5f, 0x73, 0x72, 0x63, 0x2f, 0x69, 0x6e, 0x63, 0x6c, 0x75, 0x64, 0x65, 0x2f, 0x63
        /*006e*/ 	.byte	0x75, 0x74, 0x65, 0x2f, 0x61, 0x74, 0x6f, 0x6d, 0x2f, 0x63, 0x6f, 0x70, 0x79, 0x5f, 0x74, 0x72
        /*007e*/ 	.byte	0x61, 0x69, 0x74, 0x73, 0x5f, 0x73, 0x6d, 0x31, 0x30, 0x30, 0x2e, 0x68, 0x70, 0x70, 0x00
	.type		$str$27,@object
	.size		$str$27,(__unnamed_1 - $str$27)
$str$27:
        /*008d*/ 	.byte	0x28, 0x28, 0x75, 0x69, 0x6e, 0x74, 0x33, 0x32, 0x5f, 0x74, 0x28, 0x74, 0x68, 0x72, 0x65, 0x61
        /*009d*/ 	.byte	0x64, 0x49, 0x64, 0x78, 0x2e, 0x78, 0x29, 0x20, 0x2f, 0x20, 0x33, 0x32, 0x29, 0x20, 0x25, 0x20
        /*00ad*/ 	.byte	0x34, 0x29, 0x20, 0x3d, 0x3d, 0x20, 0x28, 0x28, 0x28, 0x74, 0x6d, 0x65, 0x6d, 0x5f, 0x61, 0x64
        /*00bd*/ 	.byte	0x64, 0x72, 0x20, 0x3e, 0x3e, 0x20, 0x31, 0x36, 0x29, 0x20, 0x2f, 0x20, 0x33, 0x32, 0x29, 0x20
        /*00cd*/ 	.byte	0x25, 0x20, 0x34, 0x29, 0x00
	.type		__unnamed_1,@object
	.size		__unnamed_1,(__unnamed_2 - __unnamed_1)
__unnamed_1:
        /*00d2*/ 	.byte	0x61, 0x75, 0x74, 0x6f, 0x20, 0x63, 0x75, 0x74, 0x65, 0x3a, 0x3a, 0x61, 0x73, 0x5f, 0x70, 0x6f
        /* <DEDUP_REMOVED lines=24> */
        /*0262*/ 	.byte	0x32, 0x30, 0x34, 0x38, 0x3e, 0x3e, 0x3e, 0x3e, 0x5d, 0x00
	.type		__unnamed_2,@object
	.size		__unnamed_2,(.L_2 - __unnamed_2)
__unnamed_2:
        /* <DEDUP_REMOVED lines=42> */
        /*050c*/ 	.byte	0x3e, 0x5d, 0x00
.L_2:


//--------------------- .nv.shared._ZN7cutlass13device_kernelINS_4conv6kernel13ConvUniversalINS1_16ConvProblemShapeILNS1_8OperatorE0ELi2EEENS1_10collective14CollectiveConvINS1_47MainloopSm100TmaUmmaWarpSpecializedImplicitGemmILS5_0ELi8ELi2ELi1ELi2EN4cute5tupleIJNSA_1CILi1EEESD_SD_EEEEENSB_IJNSC_ILi128EEENSC_ILi64EEENSB_IJNSC_ILi32EEEEEEEEENS_10tfloat32_tESL_NSA_8TiledMMAINSA_8MMA_AtomIJNSA_17SM100_MMA_TF32_SSISL_SL_fLi128ELi64ELNSA_4UMMA5MajorE0ELSQ_0ELNSP_7ScaleInE0ELSR_0EEEEEENSA_6LayoutISE_NSB_IJNSC_ILi0EEESV_SV_EEEEENSB_IJNSA_10UnderscoreESY_SY_EEEEENS7_6detail27Sm100ImplicitGemmTileTraitsINSA_20SM90_TMA_LOAD_IM2COLENSA_14ComposedLayoutINSA_7SwizzleILi3ELi4ELi3EEENSA_18smem_ptr_flag_bitsILi32EEENSU_INSB_IJNSC_ILi8EEESI_EEENSB_IJSI_SD_EEEEEEEvEENS12_INSA_13SM90_TMA_LOADES1D_vEEEENS_8epilogue10collective18CollectiveEpilogueINS1I_23Sm100TmaWarpSpecializedILi4ELi2ELi16ELb1ELb0EEEJSK_NSB_IJNSU_ISG_SD_EENSU_INSC_ILi16EEESD_EEEEESL_NSB_IJNSB_IJlllEEESD_SV_EEESL_S1S_NS1I_6fusion15FusionCallbacksIS1M_NS1T_17LinearCombinationISL_fSL_fLNS_15FloatRoundStyleE2EEESK_S1Q_JEEENSA_5SM1004TMEM4LOAD26SM100_TMEM_LOAD_32dp32b16xES13_NS14_INS15_ILi2ELi4ELi3EEES18_NSU_INSB_IJS19_S1O_EEENSB_IJS1O_SD_EEEEEEENSA_39AutoVectorizingCopyWithAssumedAlignmentILi128EEENSA_21SM90_TMA_STORE_IM2COLES27_S29_S29_EEEvvEEEEvNT_6ParamsE --------------------------
	.section	.nv.shared._ZN7cutlass13device_kernelINS_4conv6kernel13ConvUniversalINS1_16ConvProblemShapeILNS1_8OperatorE0ELi2EEENS1_10collective14CollectiveConvINS1_47MainloopSm100TmaUmmaWarpSpecializedImplicitGemmILS5_0ELi8ELi2ELi1ELi2EN4cute5tupleIJNSA_1CILi1EEESD_SD_EEEEENSB_IJNSC_ILi128EEENSC_ILi64EEENSB_IJNSC_ILi32EEEEEEEEENS_10tfloat32_tESL_NSA_8TiledMMAINSA_8MMA_AtomIJNSA_17SM100_MMA_TF32_SSISL_SL_fLi128ELi64ELNSA_4UMMA5MajorE0ELSQ_0ELNSP_7ScaleInE0ELSR_0EEEEEENSA_6LayoutISE_NSB_IJNSC_ILi0EEESV_SV_EEEEENSB_IJNSA_10UnderscoreESY_SY_EEEEENS7_6detail27Sm100ImplicitGemmTileTraitsINSA_20SM90_TMA_LOAD_IM2COLENSA_14ComposedLayoutINSA_7SwizzleILi3ELi4ELi3EEENSA_18smem_ptr_flag_bitsILi32EEENSU_INSB_IJNSC_ILi8EEESI_EEENSB_IJSI_SD_EEEEEEEvEENS12_INSA_13SM90_TMA_LOADES1D_vEEEENS_8epilogue10collective18CollectiveEpilogueINS1I_23Sm100TmaWarpSpecializedILi4ELi2ELi16ELb1ELb0EEEJSK_NSB_IJNSU_ISG_SD_EENSU_INSC_ILi16EEESD_EEEEESL_NSB_IJNSB_IJlllEEESD_SV_EEESL_S1S_NS1I_6fusion15FusionCallbacksIS1M_NS1T_17LinearCombinationISL_fSL_fLNS_15FloatRoundStyleE2EEESK_S1Q_JEEENSA_5SM1004TMEM4LOAD26SM100_TMEM_LOAD_32dp32b16xES13_NS14_INS15_ILi2ELi4ELi3EEES18_NSU_INSB_IJS19_S1O_EEENSB_IJS1O_SD_EEEEEEENSA_39AutoVectorizingCopyWithAssumedAlignmentILi128EEENSA_21SM90_TMA_STORE_IM2COLES27_S29_S29_EEEvvEEEEvNT_6ParamsE,"aw",@nobits
	.sectionflags	@""
	.align	16
	.zero		1024


//--------------------- .nv.shared.reserved.0     --------------------------
	.section	.nv.shared.reserved.0,"aw",@nobits
	.weak		__nv_reservedSMEM_offset_0_alias
	.size		__nv_reservedSMEM_offset_0_alias, 0, 64
	.other		__nv_reservedSMEM_offset_0_alias,@"STO_CUDA_RESERVED_SHARED STV_DEFAULT"
__nv_reservedSMEM_offset_0_alias:
	.zero		0
.nv.shared.reserved.0:
	.zero		64
	.weak		__nv_reservedSMEM_tcgen05_partition
	.type		__nv_reservedSMEM_tcgen05_partition,@object
	.size		__nv_reservedSMEM_tcgen05_partition,(.L_0 - __nv_reservedSMEM_tcgen05_partition)
__nv_reservedSMEM_tcgen05_partition:
	.zero		32
.L_0:


//--------------------- .nv.global                --------------------------
	.section	.nv.global,"aw",@nobits
.nv.global:
	.type		_ZN39_INTERNAL_f15ec214_4_k_cu_761e8cbe_30764cute1_E,@object
	.size		_ZN39_INTERNAL_f15ec214_4_k_cu_761e8cbe_30764cute1_E,(_ZN39_INTERNAL_f15ec214_4_k_cu_761e8cbe_30764cuda3std3__45__cpo6cbeginE - _ZN39_INTERNAL_f15ec214_4_k_cu_761e8cbe_30764cute1_E)
_ZN39_INTERNAL_f15ec214_4_k_cu_761e8cbe_30764cute1_E:
	.zero		1
	.type		_ZN39_INTERNAL_f15ec214_4_k_cu_761e8cbe_30764cuda3std3__45__cpo6cbeginE,@object
	.size		_ZN39_INTERNAL_f15ec214_4_k_cu_761e8cbe_30764cuda3std3__45__cpo6cbeginE,(_ZN39_INTERNAL_f15ec214_4_k_cu_761e8cbe_30764cuda3std3__48in_placeE - _ZN39_INTERNAL_f15ec214_4_k_cu_761e8cbe_30764cuda3std3__45__cpo6cbeginE)
_ZN39_INTERNAL_f15ec214_4_k_cu_761e8cbe_30764cuda3std3__45__cpo6cbeginE:
	.zero		1
	.type		_ZN39_INTERNAL_f15ec214_4_k_cu_761e8cbe_30764cuda3std3__48in_placeE,@object
	.size		_ZN39_INTERNAL_f15ec214_4_k_cu_761e8cbe_30764cuda3std3__48in_placeE,(_ZN39_INTERNAL_f15ec214_4_k_cu_761e8cbe_30764cuda3std6ranges3__45__cpo9iter_moveE - _ZN39_INTERNAL_f15ec214_4_k_cu_761e8cbe_30764cuda3std3__48in_placeE)
_ZN39_INTERNAL_f15ec214_4_k_cu_761e8cbe_30764cuda3std3__48in_placeE:
	.zero		1
	.type		_ZN39_INTERNAL_f15ec214_4_k_cu_761e8cbe_30764cuda3std6ranges3__45__cpo9iter_moveE,@object
	.size		_ZN39_INTERNAL_f15ec214_4_k_cu_761e8cbe_30764cuda3std6ranges3__45__cpo9iter_moveE,(_ZN39_INTERNAL_f15ec214_4_k_cu_761e8cbe_30764cuda3std3__45__cpo5beginE - _ZN39_INTERNAL_f15ec214_4_k_cu_761e8cbe_30764cuda3std6ranges3__45__cpo9iter_moveE)
_ZN39_INTERNAL_f15ec214_4_k_cu_761e8cbe_30764cuda3std6ranges3__45__cpo9iter_moveE:
	.zero		1
	.type		_ZN39_INTERNAL_f15ec214_4_k_cu_761e8cbe_30764cuda3std3__45__cpo5beginE,@object
	.size		_ZN39_INTERNAL_f15ec214_4_k_cu_761e8cbe_30764cuda3std3__45__cpo5beginE,(_ZN39_INTERNAL_f15ec214_4_k_cu_761e8cbe_30764cuda3std3__441_GLOBAL__N__f15ec214_4_k_cu_761e8cbe_30766ignoreE - _ZN39_INTERNAL_f15ec214_4_k_cu_761e8cbe_30764cuda3std3__45__cpo5beginE)
_ZN39_INTERNAL_f15ec214_4_k_cu_761e8cbe_30764cuda3std3__45__cpo5beginE:
	.zero		1
	.type		_ZN39_INTERNAL_f15ec214_4_k_cu_761e8cbe_30764cuda3std3__441_GLOBAL__N__f15ec214_4_k_cu_761e8cbe_30766ignoreE,@object
	.size		_ZN39_INTERNAL_f15ec214_4_k_cu_761e8cbe_30764cuda3std3__441_GLOBAL__N__f15ec214_4_k_cu_761e8cbe_30766ignoreE,(_ZN39_INTERNAL_f15ec214_4_k_cu_761e8cbe_30764cute7productE - _ZN39_INTERNAL_f15ec214_4_k_cu_761e8cbe_30764cuda3std3__441_GLOBAL__N__f15ec214_4_k_cu_761e8cbe_30766ignoreE)
_ZN39_INTERNAL_f15ec214_4_k_cu_761e8cbe_30764cuda3std3__441_GLOBAL__N__f15ec214_4_k_cu_761e8cbe_30766ignoreE:
	.zero		1
	.type		_ZN39_INTERNAL_f15ec214_4_k_cu_761e8cbe_30764cute7productE,@object
	.size		_ZN39_INTERNAL_f15ec214_4_k_cu_761e8cbe_30764cute7productE,(_ZN39_INTERNAL_f15ec214_4_k_cu_761e8cbe_30764cuda3std3__45__cpo3endE - _ZN39_INTERNAL_f15ec214_4_k_cu_761e8cbe_30764cute7productE)
_ZN39_INTERNAL_f15ec214_4_k_cu_761e8cbe_30764cute7productE:
	.zero		1
	.type		_ZN39_INTERNAL_f15ec214_4_k_cu_761e8cbe_30764cuda3std3__45__cpo3endE,@object
	.size		_ZN39_INTERNAL_f15ec214_4_k_cu_761e8cbe_30764cuda3std3__45__cpo3endE,(_ZN39_INTERNAL_f15ec214_4_k_cu_761e8cbe_30764cuda3std3__419piecewise_constructE - _ZN39_INTERNAL_f15ec214_4_k_cu_761e8cbe_30764cuda3std3__45__cpo3endE)
_ZN39_INTERNAL_f15ec214_4_k_cu_761e8cbe_30764cuda3std3__45__cpo3endE:
	.zero		1
	.type		_ZN39_INTERNAL_f15ec214_4_k_cu_761e8cbe_30764cuda3std3__419piecewise_constructE,@object
	.size		_ZN39_INTERNAL_f15ec214_4_k_cu_761e8cbe_30764cuda3std3__419piecewise_constructE,(_ZN39_INTERNAL_f15ec214_4_k_cu_761e8cbe_30764cuda3std3__45__cpo4cendE - _ZN39_INTERNAL_f15ec214_4_k_cu_761e8cbe_30764cuda3std3__419piecewise_constructE)
_ZN39_INTERNAL_f15ec214_4_k_cu_761e8cbe_30764cuda3std3__419piecewise_constructE:
	.zero		1
	.type		_ZN39_INTERNAL_f15ec214_4_k_cu_761e8cbe_30764cuda3std3__45__cpo4cendE,@object
	.size		_ZN39_INTERNAL_f15ec214_4_k_cu_761e8cbe_30764cuda3std3__45__cpo4cendE,(_ZN39_INTERNAL_f15ec214_4_k_cu_761e8cbe_30764cuda3std6ranges3__45__cpo4swapE - _ZN39_INTERNAL_f15ec214_4_k_cu_761e8cbe_30764cuda3std3__45__cpo4cendE)
_ZN39_INTERNAL_f15ec214_4_k_cu_761e8cbe_30764cuda3std3__45__cpo4cendE:
	.zero		1
	.type		_ZN39_INTERNAL_f15ec214_4_k_cu_761e8cbe_30764cuda3std6ranges3__45__cpo4swapE,@object
	.size		_ZN39_INTERNAL_f15ec214_4_k_cu_761e8cbe_30764cuda3std6ranges3__45__cpo4swapE,(.L_10 - _ZN39_INTERNAL_f15ec214_4_k_cu_761e8cbe_30764cuda3std6ranges3__45__cpo4swapE)
_ZN39_INTERNAL_f15ec214_4_k_cu_761e8cbe_30764cuda3std6ranges3__45__cpo4swapE:
	.zero		1
.L_10:


//--------------------- .nv.constant0._ZN7cutlass13device_kernelINS_4conv6kernel13ConvUniversalINS1_16ConvProblemShapeILNS1_8OperatorE0ELi2EEENS1_10collective14CollectiveConvINS1_47MainloopSm100TmaUmmaWarpSpecializedImplicitGemmILS5_0ELi8ELi2ELi1ELi2EN4cute5tupleIJNSA_1CILi1EEESD_SD_EEEEENSB_IJNSC_ILi128EEENSC_ILi64EEENSB_IJNSC_ILi32EEEEEEEEENS_10tfloat32_tESL_NSA_8TiledMMAINSA_8MMA_AtomIJNSA_17SM100_MMA_TF32_SSISL_SL_fLi128ELi64ELNSA_4UMMA5MajorE0ELSQ_0ELNSP_7ScaleInE0ELSR_0EEEEEENSA_6LayoutISE_NSB_IJNSC_ILi0EEESV_SV_EEEEENSB_IJNSA_10UnderscoreESY_SY_EEEEENS7_6detail27Sm100ImplicitGemmTileTraitsINSA_20SM90_TMA_LOAD_IM2COLENSA_14ComposedLayoutINSA_7SwizzleILi3ELi4ELi3EEENSA_18smem_ptr_flag_bitsILi32EEENSU_INSB_IJNSC_ILi8EEESI_EEENSB_IJSI_SD_EEEEEEEvEENS12_INSA_13SM90_TMA_LOADES1D_vEEEENS_8epilogue10collective18CollectiveEpilogueINS1I_23Sm100TmaWarpSpecializedILi4ELi2ELi16ELb1ELb0EEEJSK_NSB_IJNSU_ISG_SD_EENSU_INSC_ILi16EEESD_EEEEESL_NSB_IJNSB_IJlllEEESD_SV_EEESL_S1S_NS1I_6fusion15FusionCallbacksIS1M_NS1T_17LinearCombinationISL_fSL_fLNS_15FloatRoundStyleE2EEESK_S1Q_JEEENSA_5SM1004TMEM4LOAD26SM100_TMEM_LOAD_32dp32b16xES13_NS14_INS15_ILi2ELi4ELi3EEES18_NSU_INSB_IJS19_S1O_EEENSB_IJS1O_SD_EEEEEEENSA_39AutoVectorizingCopyWithAssumedAlignmentILi128EEENSA_21SM90_TMA_STORE_IM2COLES27_S29_S29_EEEvvEEEEvNT_6ParamsE --------------------------
	.section	.nv.constant0._ZN7cutlass13device_kernelINS_4conv6kernel13ConvUniversalINS1_16ConvProblemShapeILNS1_8OperatorE0ELi2EEENS1_10collective14CollectiveConvINS1_47MainloopSm100TmaUmmaWarpSpecializedImplicitGemmILS5_0ELi8ELi2ELi1ELi2EN4cute5tupleIJNSA_1CILi1EEESD_SD_EEEEENSB_IJNSC_ILi128EEENSC_ILi64EEENSB_IJNSC_ILi32EEEEEEEEENS_10tfloat32_tESL_NSA_8TiledMMAINSA_8MMA_AtomIJNSA_17SM100_MMA_TF32_SSISL_SL_fLi128ELi64ELNSA_4UMMA5MajorE0ELSQ_0ELNSP_7ScaleInE0ELSR_0EEEEEENSA_6LayoutISE_NSB_IJNSC_ILi0EEESV_SV_EEEEENSB_IJNSA_10UnderscoreESY_SY_EEEEENS7_6detail27Sm100ImplicitGemmTileTraitsINSA_20SM90_TMA_LOAD_IM2COLENSA_14ComposedLayoutINSA_7SwizzleILi3ELi4ELi3EEENSA_18smem_ptr_flag_bitsILi32EEENSU_INSB_IJNSC_ILi8EEESI_EEENSB_IJSI_SD_EEEEEEEvEENS12_INSA_13SM90_TMA_LOADES1D_vEEEENS_8epilogue10collective18CollectiveEpilogueINS1I_23Sm100TmaWarpSpecializedILi4ELi2ELi16ELb1ELb0EEEJSK_NSB_IJNSU_ISG_SD_EENSU_INSC_ILi16EEESD_EEEEESL_NSB_IJNSB_IJlllEEESD_SV_EEESL_S1S_NS1I_6fusion15FusionCallbacksIS1M_NS1T_17LinearCombinationISL_fSL_fLNS_15FloatRoundStyleE2EEESK_S1Q_JEEENSA_5SM1004TMEM4LOAD26SM100_TMEM_LOAD_32dp32b16xES13_NS14_INS15_ILi2ELi4ELi3EEES18_NSU_INSB_IJS19_S1O_EEENSB_IJS1O_SD_EEEEEEENSA_39AutoVectorizingCopyWithAssumedAlignmentILi128EEENSA_21SM90_TMA_STORE_IM2COLES27_S29_S29_EEEvvEEEEvNT_6ParamsE,"a",@progbits
	.sectionflags	@""
	.align	4
.nv.constant0._ZN7cutlass13device_kernelINS_4conv6kernel13ConvUniversalINS1_16ConvProblemShapeILNS1_8OperatorE0ELi2EEENS1_10collective14CollectiveConvINS1_47MainloopSm100TmaUmmaWarpSpecializedImplicitGemmILS5_0ELi8ELi2ELi1ELi2EN4cute5tupleIJNSA_1CILi1EEESD_SD_EEEEENSB_IJNSC_ILi128EEENSC_ILi64EEENSB_IJNSC_ILi32EEEEEEEEENS_10tfloat32_tESL_NSA_8TiledMMAINSA_8MMA_AtomIJNSA_17SM100_MMA_TF32_SSISL_SL_fLi128ELi64ELNSA_4UMMA5MajorE0ELSQ_0ELNSP_7ScaleInE0ELSR_0EEEEEENSA_6LayoutISE_NSB_IJNSC_ILi0EEESV_SV_EEEEENSB_IJNSA_10UnderscoreESY_SY_EEEEENS7_6detail27Sm100ImplicitGemmTileTraitsINSA_20SM90_TMA_LOAD_IM2COLENSA_14ComposedLayoutINSA_7SwizzleILi3ELi4ELi3EEENSA_18smem_ptr_flag_bitsILi32EEENSU_INSB_IJNSC_ILi8EEESI_EEENSB_IJSI_SD_EEEEEEEvEENS12_INSA_13SM90_TMA_LOADES1D_vEEEENS_8epilogue10collective18CollectiveEpilogueINS1I_23Sm100TmaWarpSpecializedILi4ELi2ELi16ELb1ELb0EEEJSK_NSB_IJNSU_ISG_SD_EENSU_INSC_ILi16EEESD_EEEEESL_NSB_IJNSB_IJlllEEESD_SV_EEESL_S1S_NS1I_6fusion15FusionCallbacksIS1M_NS1T_17LinearCombinationISL_fSL_fLNS_15FloatRoundStyleE2EEESK_S1Q_JEEENSA_5SM1004TMEM4LOAD26SM100_TMEM_LOAD_32dp32b16xES13_NS14_INS15_ILi2ELi4ELi3EEES18_NSU_INSB_IJS19_S1O_EEENSB_IJS1O_SD_EEEEEEENSA_39AutoVectorizingCopyWithAssumedAlignmentILi128EEENSA_21SM90_TMA_STORE_IM2COLES27_S29_S29_EEEvvEEEEvNT_6ParamsE:
	.zero		2944


//--------------------- SYMBOLS --------------------------

	.type		.nv.reservedSmem.offset0,@object
	.size		.nv.reservedSmem.offset0,0x4
	.type		.nv.reservedSmem.cap,@object
	.size		.nv.reservedSmem.cap,0x4
	.type		__assertfail,@function
